def matmul_kernel(
    a_ptr,
    b_ptr,
    c_ptr,
    M,
    N,
    K,
    stride_am,
    stride_ak,
    stride_bk,
    stride_bn,
    stride_cm,
    stride_cn,
    BLOCK_M: tl.constexpr,
    BLOCK_N: tl.constexpr,
    BLOCK_K: tl.constexpr,
    GROUP_M: tl.constexpr,
):
    pid = tl.program_id(axis=0)
    num_pid_m = tl.cdiv(M, BLOCK_M)
    num_pid_n = tl.cdiv(N, BLOCK_N)
    num_pid_in_group = GROUP_M * num_pid_n
    group_id = pid // num_pid_in_group
    first_pid_m = group_id * GROUP_M
    group_size_m = min(num_pid_m - first_pid_m, GROUP_M)
    pid_m = first_pid_m + ((pid % num_pid_in_group) % group_size_m)
    pid_n = (pid % num_pid_in_group) // group_size_m

    offs_am = (pid_m * BLOCK_M + tl.arange(0, BLOCK_M)) % M
    offs_bn = (pid_n * BLOCK_N + tl.arange(0, BLOCK_N)) % N
    offs_k = tl.arange(0, BLOCK_K)
    a_ptrs = a_ptr + offs_am[:, None] * stride_am + offs_k[None, :] * stride_ak
    b_ptrs = b_ptr + offs_k[:, None] * stride_bk + offs_bn[None, :] * stride_bn

    acc = tl.zeros((BLOCK_M, BLOCK_N), dtype=tl.float32)
    for kk in range(0, tl.cdiv(K, BLOCK_K)):
        a = tl.load(a_ptrs, mask=offs_k[None, :] < K - kk * BLOCK_K, other=0.0)
        b = tl.load(b_ptrs, mask=offs_k[:, None] < K - kk * BLOCK_K, other=0.0)
        acc = tl.dot(a, b, acc)
        a_ptrs += BLOCK_K * stride_ak
        b_ptrs += BLOCK_K * stride_bk

    c = acc.to(c_ptr.dtype.element_ty)
    offs_cm = pid_m * BLOCK_M + tl.arange(0, BLOCK_M)
    offs_cn = pid_n * BLOCK_N + tl.arange(0, BLOCK_N)
    c_ptrs = c_ptr + offs_cm[:, None] * stride_cm + offs_cn[None, :] * stride_cn
    mask = (offs_cm[:, None] < M) & (offs_cn[None, :] < N)
    tl.store(c_ptrs, c, mask=mask)

# config = {"BLOCK_K": 64, "BLOCK_M": 64, "BLOCK_N": 32, "GROUP_M": 8, "arch": "sm_100", "dtype": "fp8e4m3", "num_ctas": 1, "num_stages": 2, "num_warps": 8}
# arch = sm_100


// ===== COMPILED SASS (sm_100a) =====

	.target	sm_100a

	.elftype	@"ET_EXEC"


//--------------------- .note.nv.tkinfo           --------------------------
	.section	.note.nv.tkinfo,"",@"SHT_NOTE"
	.sectionflags	@"SHF_NOTE_NV_TKINFO"
	.tkinfo
        /*0018*/ 	.word	0x00000081
        /*0030*/ 	.string	""
        /*0030*/ 	.string	"ptxas-blackwell"
        /*0030*/ 	.string	"Cuda compilation tools, release 12.9, V12.9.86"
        /*0030*/ 	.string	"Build cuda_12.9.r12.9/compiler.36037853_0"
        /*0030*/ 	.string	"-v  -suppress-debug-info  -lineinfo  -arch sm_100a "



//--------------------- .note.nv.cuver            --------------------------
	.section	.note.nv.cuver,"",@"SHT_NOTE"
	.sectionflags	@"SHF_NOTE_NV_CUVER"
        /*0018*/ 	.short	0x0001
        /*001a*/ 	.short	0x0064
        /*001c*/ 	.short	0x0001
        /*001e*/ 	.short	0x0000
        /*0020*/ 	.short	0x0001
        /*0022*/ 	.short	0x0000


//--------------------- .nv.info                  --------------------------
	.section	.nv.info,"",@"SHT_CUDA_INFO"
	.align	4


	//----- nvinfo : EIATTR_REGCOUNT
	.align		4
        /*0000*/ 	.byte	0x04, 0x2f
        /*0002*/ 	.short	(.L_4 - .L_3)
	.align		4
.L_3:
        /*0004*/ 	.word	index@(matmul_kernel)
        /*0008*/ 	.word	0x00000071


	//----- nvinfo : EIATTR_FRAME_SIZE
	.align		4
.L_4:
        /*000c*/ 	.byte	0x04, 0x11
        /*000e*/ 	.short	(.L_6 - .L_5)
	.align		4
.L_5:
        /*0010*/ 	.word	index@($__internal_2_$__cuda_sm10x_tcgen05_guardrail_trap_unallocated_columns_being_dealloced)
        /*0014*/ 	.word	0x00000000


	//----- nvinfo : EIATTR_FRAME_SIZE
	.align		4
.L_6:
        /*0018*/ 	.byte	0x04, 0x11
        /*001a*/ 	.short	(.L_8 - .L_7)
	.align		4
.L_7:
        /*001c*/ 	.word	index@($__internal_1_$__cuda_sm10x_tcgen05_guardrail_trap_phase_invalid_during_alloc)
        /*0020*/ 	.word	0x00000000


	//----- nvinfo : EIATTR_FRAME_SIZE
	.align		4
.L_8:
        /*0024*/ 	.byte	0x04, 0x11
        /*0026*/ 	.short	(.L_10 - .L_9)
	.align		4
.L_9:
        /*0028*/ 	.word	index@($__internal_0_$__cuda_sm10x_tcgen05_guardrail_trap_col_being_dealloced_not_returned_by_alloc)
        /*002c*/ 	.word	0x00000000


	//----- nvinfo : EIATTR_FRAME_SIZE
	.align		4
.L_10:
        /*0030*/ 	.byte	0x04, 0x11
        /*0032*/ 	.short	(.L_12 - .L_11)
	.align		4
.L_11:
        /*0034*/ 	.word	index@(matmul_kernel)
        /*0038*/ 	.word	0x00000000


	//----- nvinfo : EIATTR_MIN_STACK_SIZE
	.align		4
.L_12:
        /*003c*/ 	.byte	0x04, 0x12
        /*003e*/ 	.short	(.L_14 - .L_13)
	.align		4
.L_13:
        /*0040*/ 	.word	index@(matmul_kernel)
        /*0044*/ 	.word	0x00000000
.L_14:


//--------------------- .nv.info.matmul_kernel    --------------------------
	.section	.nv.info.matmul_kernel,"",@"SHT_CUDA_INFO"
	.sectionflags	@""
	.align	4


	//----- nvinfo : EIATTR_CUDA_API_VERSION
	.align		4
        /*0000*/ 	.byte	0x04, 0x37
        /*0002*/ 	.short	(.L_16 - .L_15)
.L_15:
        /*0004*/ 	.word	0x00000081


	//----- nvinfo : EIATTR_KPARAM_INFO
	.align		4
.L_16:
        /*0008*/ 	.byte	0x04, 0x17
        /*000a*/ 	.short	(.L_18 - .L_17)
.L_17:
        /*000c*/ 	.word	0x00000000
        /*0010*/ 	.short	0x000d
        /*0012*/ 	.short	0x0048
        /*0014*/ 	.byte	0x00, 0xf4, 0x21, 0x00


	//----- nvinfo : EIATTR_KPARAM_INFO
	.align		4
.L_18:
        /*0018*/ 	.byte	0x04, 0x17
        /*001a*/ 	.short	(.L_20 - .L_19)
.L_19:
        /*001c*/ 	.word	0x00000000
        /*0020*/ 	.short	0x000c
        /*0022*/ 	.short	0x0040
        /*0024*/ 	.byte	0x00, 0xf4, 0x21, 0x00


	//----- nvinfo : EIATTR_KPARAM_INFO
	.align		4
.L_20:
        /*0028*/ 	.byte	0x04, 0x17
        /*002a*/ 	.short	(.L_22 - .L_21)
.L_21:
        /*002c*/ 	.word	0x00000000
        /*0030*/ 	.short	0x000b
        /*0032*/ 	.short	0x0038
        /*0034*/ 	.byte	0x00, 0xf0, 0x11, 0x00


	//----- nvinfo : EIATTR_KPARAM_INFO
	.align		4
.L_22:
        /*0038*/ 	.byte	0x04, 0x17
        /*003a*/ 	.short	(.L_24 - .L_23)
.L_23:
        /*003c*/ 	.word	0x00000000
        /*0040*/ 	.short	0x000a
        /*0042*/ 	.short	0x0034
        /*0044*/ 	.byte	0x00, 0xf0, 0x11, 0x00


	//----- nvinfo : EIATTR_KPARAM_INFO
	.align		4
.L_24:
        /*0048*/ 	.byte	0x04, 0x17
        /*004a*/ 	.short	(.L_26 - .L_25)
.L_25:
        /*004c*/ 	.word	0x00000000
        /*0050*/ 	.short	0x0009
        /*0052*/ 	.short	0x0030
        /*0054*/ 	.byte	0x00, 0xf0, 0x11, 0x00


	//----- nvinfo : EIATTR_KPARAM_INFO
	.align		4
.L_26:
        /*0058*/ 	.byte	0x04, 0x17
        /*005a*/ 	.short	(.L_28 - .L_27)
.L_27:
        /*005c*/ 	.word	0x00000000
        /*0060*/ 	.short	0x0008
        /*0062*/ 	.short	0x002c
        /*0064*/ 	.byte	0x00, 0xf0, 0x11, 0x00


	//----- nvinfo : EIATTR_KPARAM_INFO
	.align		4
.L_28:
        /*0068*/ 	.byte	0x04, 0x17
        /*006a*/ 	.short	(.L_30 - .L_29)
.L_29:
        /*006c*/ 	.word	0x00000000
        /*0070*/ 	.short	0x0007
        /*0072*/ 	.short	0x0028
        /*0074*/ 	.byte	0x00, 0xf0, 0x11, 0x00


	//----- nvinfo : EIATTR_KPARAM_INFO
	.align		4
.L_30:
        /*0078*/ 	.byte	0x04, 0x17
        /*007a*/ 	.short	(.L_32 - .L_31)
.L_31:
        /*007c*/ 	.word	0x00000000
        /*0080*/ 	.short	0x0006
        /*0082*/ 	.short	0x0024
        /*0084*/ 	.byte	0x00, 0xf0, 0x11, 0x00


	//----- nvinfo : EIATTR_KPARAM_INFO
	.align		4
.L_32:
        /*0088*/ 	.byte	0x04, 0x17
        /*008a*/ 	.short	(.L_34 - .L_33)
.L_33:
        /*008c*/ 	.word	0x00000000
        /*0090*/ 	.short	0x0005
        /*0092*/ 	.short	0x0020
        /*0094*/ 	.byte	0x00, 0xf0, 0x11, 0x00


	//----- nvinfo : EIATTR_KPARAM_INFO
	.align		4
.L_34:
        /*0098*/ 	.byte	0x04, 0x17
        /*009a*/ 	.short	(.L_36 - .L_35)
.L_35:
        /*009c*/ 	.word	0x00000000
        /*00a0*/ 	.short	0x0004
        /*00a2*/ 	.short	0x001c
        /*00a4*/ 	.byte	0x00, 0xf0, 0x11, 0x00


	//----- nvinfo : EIATTR_KPARAM_INFO
	.align		4
.L_36:
        /*00a8*/ 	.byte	0x04, 0x17
        /*00aa*/ 	.short	(.L_38 - .L_37)
.L_37:
        /*00ac*/ 	.word	0x00000000
        /*00b0*/ 	.short	0x0003
        /*00b2*/ 	.short	0x0018
        /*00b4*/ 	.byte	0x00, 0xf0, 0x11, 0x00


	//----- nvinfo : EIATTR_KPARAM_INFO
	.align		4
.L_38:
        /*00b8*/ 	.byte	0x04, 0x17
        /*00ba*/ 	.short	(.L_40 - .L_39)
.L_39:
        /*00bc*/ 	.word	0x00000000
        /*00c0*/ 	.short	0x0002
        /*00c2*/ 	.short	0x0010
        /*00c4*/ 	.byte	0x00, 0xf4, 0x21, 0x00


	//----- nvinfo : EIATTR_KPARAM_INFO
	.align		4
.L_40:
        /*00c8*/ 	.byte	0x04, 0x17
        /*00ca*/ 	.short	(.L_42 - .L_41)
.L_41:
        /*00cc*/ 	.word	0x00000000
        /*00d0*/ 	.short	0x0001
        /*00d2*/ 	.short	0x0008
        /*00d4*/ 	.byte	0x00, 0xf4, 0x21, 0x00


	//----- nvinfo : EIATTR_KPARAM_INFO
	.align		4
.L_42:
        /*00d8*/ 	.byte	0x04, 0x17
        /*00da*/ 	.short	(.L_44 - .L_43)
.L_43:
        /*00dc*/ 	.word	0x00000000
        /*00e0*/ 	.short	0x0000
        /*00e2*/ 	.short	0x0000
        /*00e4*/ 	.byte	0x00, 0xf4, 0x21, 0x00


	//----- nvinfo : EIATTR_AT_ENTRY_FRAGMENTS
	.align		4
.L_44:
        /*00e8*/ 	.byte	0x04, 0x4f
        /*00ea*/ 	.short	(.L_46 - .L_45)


	//   ....[0]....
.L_45:
        /*00ec*/ 	.word	0x00000004


	//----- nvinfo : EIATTR_RESERVED_SMEM_USED
	.align		4
.L_46:
        /*00f0*/ 	.byte	0x01, 0x41
	.zero		2


	//----- nvinfo : EIATTR_SPARSE_MMA_MASK
	.align		4
        /*00f4*/ 	.byte	0x03, 0x50
        /*00f6*/ 	.short	0x0000


	//----- nvinfo : EIATTR_TCGEN05_1CTA_USED
	.align		4
        /*00f8*/ 	.byte	0x01, 0x51
	.zero		2


	//----- nvinfo : EIATTR_MAXREG_COUNT
	.align		4
        /*00fc*/ 	.byte	0x03, 0x1b
        /*00fe*/ 	.short	0x00ff


	//----- nvinfo : EIATTR_NUM_BARRIERS
	.align		4
        /*0100*/ 	.byte	0x02, 0x4c
        /*0102*/ 	.byte	0x01
	.zero		1


	//----- nvinfo : EIATTR_INT_WARP_WIDE_INSTR_OFFSETS
	.align		4
        /*0104*/ 	.byte	0x04, 0x31
        /*0106*/ 	.short	(.L_48 - .L_47)


	//   ....[0]....
.L_47:
        /*0108*/ 	.word	0x00001270


	//   ....[1]....
        /*010c*/ 	.word	0x00001280


	//   ....[2]....
        /*0110*/ 	.word	0x00001de0


	//   ....[3]....
        /*0114*/ 	.word	0x000038a0


	//   ....[4]....
        /*0118*/ 	.word	0x000038f0


	//----- nvinfo : EIATTR_COOP_GROUP_MASK_REGIDS
	.align		4
.L_48:
        /*011c*/ 	.byte	0x04, 0x29
        /*011e*/ 	.short	(.L_50 - .L_49)


	//   ....[0]....
.L_49:
        /*0120*/ 	.word	0xffffffff


	//   ....[1]....
        /*0124*/ 	.word	0xffffffff


	//   ....[2]....
        /*0128*/ 	.word	0xffffffff


	//   ....[3]....
        /*012c*/ 	.word	0xffffffff


	//----- nvinfo : EIATTR_COOP_GROUP_INSTR_OFFSETS
	.align		4
.L_50:
        /*0130*/ 	.byte	0x04, 0x28
        /*0132*/ 	.short	(.L_52 - .L_51)


	//   ....[0]....
.L_51:
        /*0134*/ 	.word	0x00000060


	//   ....[1]....
        /*0138*/ 	.word	0x00000310


	//   ....[2]....
        /*013c*/ 	.word	0x00003740


	//   ....[3]....
        /*0140*/ 	.word	0x000039a0


	//----- nvinfo : EIATTR_VRC_CTA_INIT_COUNT
	.align		4
.L_52:
        /*0144*/ 	.byte	0x02, 0x4a
        /*0146*/ 	.byte	0x80
	.zero		1


	//----- nvinfo : EIATTR_MBARRIER_INSTR_OFFSETS
	.align		4
        /*0148*/ 	.byte	0x04, 0x39
        /*014a*/ 	.short	(.L_54 - .L_53)


	//   ....[0]....
.L_53:
        /*014c*/ 	.word	0x00001380
        /*0150*/ 	.word	0x000000ff
        /*0154*/ 	.word	0x00000000
        /*0158*/ 	.short	0x0100
        /*015a*/ 	.byte	0x0f
	.zero		1


	//   ....[1]....
        /*015c*/ 	.word	0x00001e10
        /*0160*/ 	.word	0x000000ff
        /*0164*/ 	.word	0x00003008
        /*0168*/ 	.short	0x0100
        /*016a*/ 	.byte	0x0d
	.zero		1


	//   ....[2]....
        /*016c*/ 	.word	0x000024f0
        /*0170*/ 	.word	0x000000ff
        /*0174*/ 	.word	0x00000000
        /*0178*/ 	.short	0x010a
        /*017a*/ 	.byte	0x0f
	.zero		1


	//   ....[3]....
        /*017c*/ 	.word	0x00003030
        /*0180*/ 	.word	0x000000ff
        /*0184*/ 	.word	0x00000000
        /*0188*/ 	.short	0x010a
        /*018a*/ 	.byte	0x0f
	.zero		1


	//   ....[4]....
        /*018c*/ 	.word	0x00003130
        /*0190*/ 	.word	0x000000ff
        /*0194*/ 	.word	0x00003000
        /*0198*/ 	.short	0x0108
        /*019a*/ 	.byte	0x0d
	.zero		1


	//   ....[5]....
        /*019c*/ 	.word	0x00003190
        /*01a0*/ 	.word	0x000000ff
        /*01a4*/ 	.word	0x00003008
        /*01a8*/ 	.short	0x0108
        /*01aa*/ 	.byte	0x0d
	.zero		1


	//   ....[6]....
        /*01ac*/ 	.word	0x000039c0
        /*01b0*/ 	.word	0x000000ff
        /*01b4*/ 	.word	0x00000000
        /*01b8*/ 	.short	0x010a
        /*01ba*/ 	.byte	0x0f
	.zero		1


	//   ....[7]....
        /*01bc*/ 	.word	0x000039f0
        /*01c0*/ 	.word	0x000000ff
        /*01c4*/ 	.word	0x00000000
        /*01c8*/ 	.short	0x010a
        /*01ca*/ 	.byte	0x0f
	.zero		1


	//----- nvinfo : EIATTR_NUM_MBARRIERS
	.align		4
.L_54:
        /*01cc*/ 	.byte	0x03, 0x38
        /*01ce*/ 	.short	0x0002


	//----- nvinfo : EIATTR_EXIT_INSTR_OFFSETS
	.align		4
        /*01d0*/ 	.byte	0x04, 0x1c
        /*01d2*/ 	.short	(.L_56 - .L_55)


	//   ....[0]....
.L_55:
        /*01d4*/ 	.word	0x000039b0


	//----- nvinfo : EIATTR_REQNTID
	.align		4
.L_56:
        /*01d8*/ 	.byte	0x04, 0x10
        /*01da*/ 	.short	(.L_58 - .L_57)
.L_57:
        /*01dc*/ 	.word	0x00000100
        /*01e0*/ 	.word	0x00000001
        /*01e4*/ 	.word	0x00000001


	//----- nvinfo : EIATTR_CRS_STACK_SIZE
	.align		4
.L_58:
        /*01e8*/ 	.byte	0x04, 0x1e
        /*01ea*/ 	.short	(.L_60 - .L_59)
.L_59:
        /*01ec*/ 	.word	0x00000000


	//----- nvinfo : EIATTR_CBANK_PARAM_SIZE
	.align		4
.L_60:
        /*01f0*/ 	.byte	0x03, 0x19
        /*01f2*/ 	.short	0x0050


	//----- nvinfo : EIATTR_PARAM_CBANK
	.align		4
        /*01f4*/ 	.byte	0x04, 0x0a
        /*01f6*/ 	.short	(.L_62 - .L_61)
	.align		4
.L_61:
        /*01f8*/ 	.word	index@(.nv.constant0.matmul_kernel)
        /*01fc*/ 	.short	0x0380
        /*01fe*/ 	.short	0x0050


	//----- nvinfo : EIATTR_SW_WAR
	.align		4
.L_62:
        /*0200*/ 	.byte	0x04, 0x36
        /*0202*/ 	.short	(.L_64 - .L_63)
.L_63:
        /*0204*/ 	.word	0x00000008
.L_64:


//--------------------- .nv.compat                --------------------------
	.section	.nv.compat,"",@"SHT_CUDA_COMPAT_INFO"
	.align	4
        /*0000*/ 	.byte	0x02, 0x02, 0x02, 0x00, 0x02, 0x05, 0x05, 0x00, 0x02, 0x03, 0x00, 0x00, 0x02, 0x06, 0x01, 0x00


//--------------------- .nv.callgraph             --------------------------
	.section	.nv.callgraph,"",@"SHT_CUDA_CALLGRAPH"
	.align	4
	.sectionentsize	8
	.align		4
        /*0000*/ 	.word	0x00000000
	.align		4
        /*0004*/ 	.word	0xffffffff
	.align		4
        /*0008*/ 	.word	0x00000000
	.align		4
        /*000c*/ 	.word	0xfffffffe
	.align		4
        /*0010*/ 	.word	0x00000000
	.align		4
        /*0014*/ 	.word	0xfffffffd
	.align		4
        /*0018*/ 	.word	0x00000000
	.align		4
        /*001c*/ 	.word	0xfffffffc


//--------------------- .text.matmul_kernel       --------------------------
	.section	.text.matmul_kernel,"ax",@progbits
	.align	128
        .global         matmul_kernel
        .type           matmul_kernel,@function
        .size           matmul_kernel,(.L_x_20 - matmul_kernel)
        .other          matmul_kernel,@"STO_CUDA_ENTRY STV_DEFAULT"
matmul_kernel:
.text.matmul_kernel:
[----:B------:R-:W0:Y:S01]  /*0000*/  LDC R1, c[0x0][0x37c] ;  /* 0x0000df00ff017b82 */ /* 0x000e220000000800 */
[----:B------:R-:W1:Y:S01]  /*0010*/  S2R R18, SR_TID.X ;  /* 0x0000000000127919 */ /* 0x000e620000002100 */
[----:B------:R-:W2:Y:S01]  /*0020*/  LDCU.64 UR26, c[0x0][0x358] ;  /* 0x00006b00ff1a77ac */ /* 0x000ea20008000a00 */
[----:B-1----:R-:W-:-:S13]  /*0030*/  ISETP.GE.U32.AND P1, PT, R18, 0x20, PT ;  /* 0x000000201200780c */ /* 0x002fda0003f26070 */
[----:B--2---:R-:W-:Y:S05]  /*0040*/  @P1 BRA `(.L_x_0) ;  /* 0x0000000000b41947 */ /* 0x004fea0003800000 */
[----:B------:R-:W1:Y:S01]  /*0050*/  S2UR UR6, SR_CgaCtaId ;  /* 0x00000000000679c3 */ /* 0x000e620000008800 */
[----:B------:R-:W-:Y:S01]  /*0060*/  NOP ;  /* 0x0000000000007918 */ /* 0x000fe20000000000 */
[----:B------:R-:W-:Y:S02]  /*0070*/  UMOV UR4, 0x40 ;  /* 0x0000004000047882 */ /* 0x000fe40000000000 */
[----:B-1----:R-:W-:-:S09]  /*0080*/  ULEA UR4, UR6, UR4, 0x18 ;  /* 0x0000000406047291 */ /* 0x002fd2000f8ec0ff */
[----:B------:R-:W1:Y:S01]  /*0090*/  LDS.U8 R0, [UR4] ;  /* 0x00000004ff007984 */ /* 0x000e620008000000 */
[----:B------:R-:W-:Y:S02]  /*00a0*/  UMOV UR4, 0x400 ;  /* 0x0000040000047882 */ /* 0x000fe40000000000 */
[----:B------:R-:W-:Y:S01]  /*00b0*/  ULEA UR4, UR6, UR4, 0x18 ;  /* 0x0000000406047291 */ /* 0x000fe2000f8ec0ff */
[----:B-1----:R-:W-:-:S13]  /*00c0*/  ISETP.NE.AND P0, PT, R0, RZ, PT ;  /* 0x000000ff0000720c */ /* 0x002fda0003f05270 */
[----:B------:R-:W-:Y:S05]  /*00d0*/  @P0 BRA `(.L_x_1) ;  /* 0x0000000000780947 */ /* 0x000fea0003800000 */
[----:B------:R-:W-:-:S13]  /*00e0*/  ELECT P0, URZ, PT ;  /* 0x0000000000ff782f */ /* 0x000fda0003800000 */
[----:B------:R-:W-:Y:S05]  /*00f0*/  @!P0 BRA `(.L_x_2) ;  /* 0x0000000000808947 */ /* 0x000fea0003800000 */
[----:B------:R-:W-:Y:S01]  /*0100*/  UMOV UR5, 0x1 ;  /* 0x0000000100057882 */ /* 0x000fe20000000000 */
[----:B------:R-:W-:-:S04]  /*0110*/  IMAD.MOV.U32 R4, RZ, RZ, 0x1 ;  /* 0x00000001ff047424 */ /* 0x000fc800078e00ff */
[----:B------:R-:W-:Y:S04]  /*0120*/  DEPBAR.LE SB1, 0x36 ;  /* 0x00009d800000791a */ /* 0x000fe80000000000 */
[----:B------:R-:W1:Y:S02]  /*0130*/  UTCATOMSWS.FIND_AND_SET.ALIGN UP0, UR5, UR5 ;  /* 0x00000005000575e3 */ /* 0x000e640008000800 */
[----:B-1----:R-:W-:-:S04]  /*0140*/  PLOP3.LUT P0, PT, PT, PT, UP0, 0x80, 0x8 ;  /* 0x000000000008781c */ /* 0x002fc80003f0f008 */
[----:B------:R-:W-:-:S04]  /*0150*/  SEL R0, RZ, 0xffffffff, !P0 ;  /* 0xffffffffff007807 */ /* 0x000fc80004000000 */
[----:B------:R-:W-:Y:S01]  /*0160*/  ISETP.NE.AND P0, PT, R0, RZ, PT ;  /* 0x000000ff0000720c */ /* 0x000fe20003f05270 */
[----:B------:R-:W-:-:S12]  /*0170*/  IMAD.U32 R0, RZ, RZ, UR5 ;  /* 0x00000005ff007e24 */ /* 0x000fd8000f8e00ff */
[----:B------:R-:W-:Y:S05]  /*0180*/  @P0 BRA `(.L_x_3) ;  /* 0x0000000000240947 */ /* 0x000fea0003800000 */
.L_x_4:
[----:B------:R-:W-:Y:S05]  /*0190*/  NANOSLEEP 0x64 ;  /* 0x000000640000795d */ /* 0x000fea0003800000 */
[----:B------:R-:W-:-:S05]  /*01a0*/  UMOV UR5, 0x1 ;  /* 0x0000000100057882 */ /* 0x000fca0000000000 */
[----:B------:R-:W-:Y:S04]  /*01b0*/  DEPBAR.LE SB1, 0x36 ;  /* 0x00009d800000791a */ /* 0x000fe80000000000 */
[----:B------:R-:W1:Y:S02]  /*01c0*/  UTCATOMSWS.FIND_AND_SET.ALIGN UP0, UR5, UR5 ;  /* 0x00000005000575e3 */ /* 0x000e640008000800 */
[----:B-1----:R-:W-:-:S04]  /*01d0*/  PLOP3.LUT P0, PT, PT, PT, UP0, 0x80, 0x8 ;  /* 0x000000000008781c */ /* 0x002fc80003f0f008 */
[----:B------:R-:W-:-:S04]  /*01e0*/  SEL R0, RZ, 0xffffffff, !P0 ;  /* 0xffffffffff007807 */ /* 0x000fc80004000000 */
[----:B------:R-:W-:Y:S01]  /*01f0*/  ISETP.NE.AND P0, PT, R0, RZ, PT ;  /* 0x000000ff0000720c */ /* 0x000fe20003f05270 */
[----:B------:R-:W-:-:S12]  /*0200*/  IMAD.U32 R0, RZ, RZ, UR5 ;  /* 0x00000005ff007e24 */ /* 0x000fd8000f8e00ff */
[----:B------:R-:W-:Y:S05]  /*0210*/  @!P0 BRA `(.L_x_4) ;  /* 0xfffffffc00dc8947 */ /* 0x000fea000383ffff */
.L_x_3:
[----:B------:R-:W-:Y:S01]  /*0220*/  VIADD R3, R0, 0x10 ;  /* 0x0000001000037836 */ /* 0x000fe20000000000 */
[----:B------:R-:W-:Y:S01]  /*0230*/  UMOV UR5, 0x50 ;  /* 0x0000005000057882 */ /* 0x000fe20000000000 */
[----:B------:R-:W-:Y:S01]  /*0240*/  SHF.L.U32 R2, R4, R0, RZ ;  /* 0x0000000004027219 */ /* 0x000fe200000006ff */
[----:B------:R-:W-:Y:S01]  /*0250*/  ULEA UR5, UR6, UR5, 0x18 ;  /* 0x0000000506057291 */ /* 0x000fe2000f8ec0ff */
[----:B------:R-:W-:Y:S01]  /*0260*/  IMAD.SHL.U32 R0, R0, 0x20, RZ ;  /* 0x0000002000007824 */ /* 0x000fe200078e00ff */
[----:B------:R-:W-:-:S04]  /*0270*/  SHF.L.U32 R3, R4, R3, RZ ;  /* 0x0000000304037219 */ /* 0x000fc800000006ff */
[----:B------:R-:W-:-:S05]  /*0280*/  LOP3.LUT R2, R3, R2, RZ, 0xfc, !PT ;  /* 0x0000000203027212 */ /* 0x000fca00078efcff */
[----:B------:R1:W-:Y:S04]  /*0290*/  ATOMS.OR RZ, [UR5], R2 ;  /* 0x00000002ffff798c */ /* 0x0003e8000b000005 */
[----:B------:R1:W-:Y:S01]  /*02a0*/  STS [UR4], R0 ;  /* 0x00000000ff007988 */ /* 0x0003e20008000804 */
[----:B------:R-:W-:Y:S05]  /*02b0*/  BRA `(.L_x_2) ;  /* 0x0000000000107947 */ /* 0x000fea0003800000 */
.L_x_1:
[----:B------:R-:W-:Y:S01]  /*02c0*/  IMAD.MOV.U32 R0, RZ, RZ, -0x1 ;  /* 0xffffffffff007424 */ /* 0x000fe200078e00ff */
[----:B------:R-:W-:-:S04]  /*02d0*/  MOV R2, 0x300 ;  /* 0x0000030000027802 */ /* 0x000fc80000000f00 */
[----:B------:R1:W-:Y:S03]  /*02e0*/  STS [UR4], R0 ;  /* 0x00000000ff007988 */ /* 0x0003e60008000804 */
[----:B01----:R-:W-:Y:S05]  /*02f0*/  CALL.REL.NOINC `($__internal_1_$__cuda_sm10x_tcgen05_guardrail_trap_phase_invalid_during_alloc) ;  /* 0x0000003400d47944 */ /* 0x003fea0003c00000 */
.L_x_2:
[----:B------:R-:W-:Y:S05]  /*0300*/  WARPSYNC.ALL ;  /* 0x0000000000007948 */ /* 0x000fea0003800000 */
[----:B------:R-:W-:Y:S01]  /*0310*/  NOP ;  /* 0x0000000000007918 */ /* 0x000fe20000000000 */
.L_x_0:
[----:B------:R-:W2:Y:S01]  /*0320*/  LDC.64 R20, c[0x0][0x398] ;  /* 0x0000e600ff147b82 */ /* 0x000ea20000000a00 */
[----:B------:R-:W3:Y:S01]  /*0330*/  S2R R5, SR_CTAID.X ;  /* 0x0000000000057919 */ /* 0x000ee20000002500 */
[----:B------:R-:W-:Y:S01]  /*0340*/  UMOV UR13, 0x400 ;  /* 0x00000400000d7882 */ /* 0x000fe20000000000 */
[----:B------:R-:W4:Y:S01]  /*0350*/  LDCU UR17, c[0x0][0x3a4] ;  /* 0x00007480ff1177ac */ /* 0x000f220008000800 */
[----:B------:R-:W-:Y:S02]  /*0360*/  PRMT R92, RZ, 0x7610, R92 ;  /* 0x00007610ff5c7816 */ /* 0x000fe4000000005c */
[----:B------:R-:W-:Y:S01]  /*0370*/  PRMT R94, RZ, 0x7610, R94 ;  /* 0x00007610ff5e7816 */ /* 0x000fe2000000005e */
[----:B------:R-:W-:Y:S01]  /*0380*/  UMOV UR7, 0x1 ;  /* 0x0000000100077882 */ /* 0x000fe20000000000 */
[----:B------:R-:W5:Y:S01]  /*0390*/  S2UR UR6, SR_CgaCtaId ;  /* 0x00000000000679c3 */ /* 0x000f620000008800 */
[----:B------:R-:W1:Y:S07]  /*03a0*/  LDCU.128 UR8, c[0x0][0x380] ;  /* 0x00007000ff0877ac */ /* 0x000e6e0008000c00 */
[----:B------:R-:W0:Y:S01]  /*03b0*/  LDC R82, c[0x0][0x3a0] ;  /* 0x0000e800ff527b82 */ /* 0x000e220000000800 */
[----:B-12---:R-:W-:Y:S01]  /*03c0*/  VIADD R0, R21, 0x1f ;  /* 0x0000001f15007836 */ /* 0x006fe20000000000 */
[----:B------:R-:W-:-:S06]  /*03d0*/  IABS R28, R21 ;  /* 0x00000015001c7213 */ /* 0x000fcc0000000000 */
[----:B------:R-:W1:Y:S01]  /*03e0*/  LDC.64 R64, c[0x0][0x3a8] ;  /* 0x0000ea00ff407b82 */ /* 0x000e620000000a00 */
[----:B------:R-:W-:Y:S02]  /*03f0*/  IABS R27, R20 ;  /* 0x00000014001b7213 */ /* 0x000fe40000000000 */
[----:B------:R-:W-:Y:S02]  /*0400*/  SHF.R.S32.HI R3, RZ, 0x1f, R0 ;  /* 0x0000001fff037819 */ /* 0x000fe40000011400 */
[----:B------:R-:W-:Y:S01]  /*0410*/  LOP3.LUT R70, RZ, R21, RZ, 0x33, !PT ;  /* 0x00000015ff467212 */ /* 0x000fe200078e33ff */
[----:B-----5:R-:W-:Y:S01]  /*0420*/  ULEA UR13, UR6, UR13, 0x18 ;  /* 0x0000000d060d7291 */ /* 0x020fe2000f8ec0ff */
[----:B------:R-:W-:Y:S01]  /*0430*/  LEA.HI R3, R3, R0, RZ, 0x5 ;  /* 0x0000000003037211 */ /* 0x000fe200078f28ff */
[----:B------:R-:W-:Y:S01]  /*0440*/  BAR.SYNC.DEFER_BLOCKING 0x0 ;  /* 0x0000000000007b1d */ /* 0x000fe20000010000 */
[----:B---3--:R-:W-:Y:S01]  /*0450*/  IABS R8, R5 ;  /* 0x0000000500087213 */ /* 0x008fe20000000000 */
[----:B------:R-:W-:Y:S01]  /*0460*/  UIADD3 UR15, UPT, UPT, UR13, 0x3000, URZ ;  /* 0x000030000d0f7890 */ /* 0x000fe2000fffe0ff */
[----:B------:R-:W-:-:S05]  /*0470*/  SHF.R.S32.HI R3, RZ, 0x5, R3 ;  /* 0x00000005ff037819 */ /* 0x000fca0000011403 */
[----:B------:R-:W-:-:S05]  /*0480*/  IMAD.SHL.U32 R4, R3, 0x8, RZ ;  /* 0x0000000803047824 */ /* 0x000fca00078e00ff */
[-C--:B------:R-:W-:Y:S02]  /*0490*/  IABS R7, R4.reuse ;  /* 0x0000000400077213 */ /* 0x080fe40000000000 */
[----:B------:R-:W-:Y:S02]  /*04a0*/  IABS R10, R4 ;  /* 0x00000004000a7213 */ /* 0x000fe40000000000 */
[----:B------:R-:W2:Y:S01]  /*04b0*/  I2F.RP R0, R7 ;  /* 0x0000000700007306 */ /* 0x000ea20000209400 */
[----:B------:R-:W3:Y:S07]  /*04c0*/  LDS R32, [UR13] ;  /* 0x0000000dff207984 */ /* 0x000eee0008000800 */
[----:B--2---:R-:W2:Y:S02]  /*04d0*/  MUFU.RCP R0, R0 ;  /* 0x0000000000007308 */ /* 0x004ea40000001000 */
[----:B--2---:R-:W-:-:S02]  /*04e0*/  VIADD R2, R0, 0xffffffe ;  /* 0x0ffffffe00027836 */ /* 0x004fc40000000000 */
[----:B------:R-:W-:-:S04]  /*04f0*/  IMAD.MOV R0, RZ, RZ, -R10 ;  /* 0x000000ffff007224 */ /* 0x000fc800078e0a0a */
[----:B------:R2:W5:Y:S02]  /*0500*/  F2I.FTZ.U32.TRUNC.NTZ R3, R2 ;  /* 0x0000000200037305 */ /* 0x000564000021f000 */
[----:B--2---:R-:W-:Y:S01]  /*0510*/  IMAD.MOV.U32 R2, RZ, RZ, RZ ;  /* 0x000000ffff027224 */ /* 0x004fe200078e00ff */
[----:B---3--:R-:W-:Y:S01]  /*0520*/  R2UR UR12, R32 ;  /* 0x00000000200c72ca */ /* 0x008fe200000e0000 */
[----:B-----5:R-:W-:-:S04]  /*0530*/  IMAD.MOV R6, RZ, RZ, -R3 ;  /* 0x000000ffff067224 */ /* 0x020fc800078e0a03 */
[----:B------:R-:W-:Y:S02]  /*0540*/  IMAD R9, R6, R7, RZ ;  /* 0x0000000706097224 */ /* 0x000fe400078e02ff */
[----:B------:R-:W-:Y:S02]  /*0550*/  IMAD.MOV.U32 R6, RZ, RZ, R8 ;  /* 0x000000ffff067224 */ /* 0x000fe400078e0008 */
[----:B------:R-:W-:-:S06]  /*0560*/  IMAD.HI.U32 R3, R3, R9, R2 ;  /* 0x0000000903037227 */ /* 0x000fcc00078e0002 */
[----:B------:R-:W-:-:S04]  /*0570*/  IMAD.HI.U32 R3, R3, R6, RZ ;  /* 0x0000000603037227 */ /* 0x000fc800078e00ff */
[----:B------:R-:W-:Y:S01]  /*0580*/  IMAD R0, R3, R0, R6 ;  /* 0x0000000003007224 */ /* 0x000fe200078e0206 */
[----:B------:R-:W-:Y:S04]  /*0590*/  BAR.SYNC.DEFER_BLOCKING 0x0 ;  /* 0x0000000000007b1d */ /* 0x000fe80000010000 */
[----:B------:R-:W-:-:S13]  /*05a0*/  ISETP.GT.U32.AND P2, PT, R7, R0, PT ;  /* 0x000000000700720c */ /* 0x000fda0003f44070 */
[----:B------:R-:W-:Y:S02]  /*05b0*/  @!P2 IMAD.IADD R0, R0, 0x1, -R7 ;  /* 0x000000010000a824 */ /* 0x000fe400078e0a07 */
[----:B------:R-:W-:Y:S01]  /*05c0*/  @!P2 VIADD R3, R3, 0x1 ;  /* 0x000000010303a836 */ /* 0x000fe20000000000 */
[----:B------:R-:W-:Y:S02]  /*05d0*/  ISETP.NE.AND P2, PT, R4, RZ, PT ;  /* 0x000000ff0400720c */ /* 0x000fe40003f45270 */
[----:B------:R-:W-:Y:S02]  /*05e0*/  ISETP.GE.U32.AND P0, PT, R0, R7, PT ;  /* 0x000000070000720c */ /* 0x000fe40003f06070 */
[----:B------:R-:W-:-:S04]  /*05f0*/  LOP3.LUT R0, R5, R4, RZ, 0x3c, !PT ;  /* 0x0000000405007212 */ /* 0x000fc800078e3cff */
[----:B------:R-:W-:Y:S01]  /*0600*/  ISETP.GE.AND P3, PT, R0, RZ, PT ;  /* 0x000000ff0000720c */ /* 0x000fe20003f66270 */
[----:B------:R-:W-:-:S06]  /*0610*/  VIADD R0, R20, 0x3f ;  /* 0x0000003f14007836 */ /* 0x000fcc0000000000 */
[----:B------:R-:W-:-:S04]  /*0620*/  @P0 VIADD R3, R3, 0x1 ;  /* 0x0000000103030836 */ /* 0x000fc80000000000 */
[----:B------:R-:W-:Y:S01]  /*0630*/  IMAD.MOV.U32 R2, RZ, RZ, R3 ;  /* 0x000000ffff027224 */ /* 0x000fe200078e0003 */
[----:B------:R-:W-:-:S03]  /*0640*/  SHF.R.S32.HI R3, RZ, 0x1f, R0 ;  /* 0x0000001fff037819 */ /* 0x000fc60000011400 */
[----:B------:R-:W-:Y:S01]  /*0650*/  @!P3 IMAD.MOV R2, RZ, RZ, -R2 ;  /* 0x000000ffff02b224 */ /* 0x000fe200078e0a02 */
[----:B------:R-:W-:Y:S02]  /*0660*/  @!P2 LOP3.LUT R2, RZ, R4, RZ, 0x33, !PT ;  /* 0x00000004ff02a212 */ /* 0x000fe400078e33ff */
[----:B------:R-:W-:-:S03]  /*0670*/  LEA.HI R3, R3, R0, RZ, 0x6 ;  /* 0x0000000003037211 */ /* 0x000fc600078f30ff */
[----:B------:R-:W-:Y:S02]  /*0680*/  IMAD.SHL.U32 R11, R2, 0x8, RZ ;  /* 0x00000008020b7824 */ /* 0x000fe400078e00ff */
[----:B------:R-:W-:-:S03]  /*0690*/  IMAD.MOV R2, RZ, RZ, -R2 ;  /* 0x000000ffff027224 */ /* 0x000fc600078e0a02 */
[----:B------:R-:W-:Y:S01]  /*06a0*/  LEA.HI.SX32 R3, R3, -R11, 0x1a ;  /* 0x8000000b03037211 */ /* 0x000fe200078fd2ff */
[----:B------:R-:W-:Y:S02]  /*06b0*/  IMAD R12, R4, R2, R5 ;  /* 0x00000002040c7224 */ /* 0x000fe400078e0205 */
[----:B------:R-:W-:Y:S01]  /*06c0*/  IMAD.MOV.U32 R2, RZ, RZ, RZ ;  /* 0x000000ffff027224 */ /* 0x000fe200078e00ff */
[----:B------:R-:W-:Y:S02]  /*06d0*/  VIMNMX R13, PT, PT, R3, 0x8, PT ;  /* 0x00000008030d7848 */ /* 0x000fe40003fe0100 */
[----:B------:R-:W-:Y:S02]  /*06e0*/  IABS R4, R12 ;  /* 0x0000000c00047213 */ /* 0x000fe40000000000 */
[----:B------:R-:W-:-:S04]  /*06f0*/  IABS R7, R13 ;  /* 0x0000000d00077213 */ /* 0x000fc80000000000 */
[----:B------:R-:W2:Y:S08]  /*0700*/  I2F.RP R0, R7 ;  /* 0x0000000700007306 */ /* 0x000eb00000209400 */
[----:B--2---:R-:W2:Y:S02]  /*0710*/  MUFU.RCP R0, R0 ;  /* 0x0000000000007308 */ /* 0x004ea40000001000 */
[----:B--2---:R-:W-:-:S06]  /*0720*/  VIADD R3, R0, 0xffffffe ;  /* 0x0ffffffe00037836 */ /* 0x004fcc0000000000 */
[----:B------:R-:W2:Y:S02]  /*0730*/  F2I.FTZ.U32.TRUNC.NTZ R3, R3 ;  /* 0x0000000300037305 */ /* 0x000ea4000021f000 */
[----:B--2---:R-:W-:-:S04]  /*0740*/  IMAD.MOV R6, RZ, RZ, -R3 ;  /* 0x000000ffff067224 */ /* 0x004fc800078e0a03 */
[----:B------:R-:W-:Y:S01]  /*0750*/  IMAD R5, R6, R7, RZ ;  /* 0x0000000706057224 */ /* 0x000fe200078e02ff */
[----:B------:R-:W-:-:S03]  /*0760*/  IABS R6, R13 ;  /* 0x0000000d00067213 */ /* 0x000fc60000000000 */
[----:B------:R-:W-:Y:S01]  /*0770*/  IMAD.HI.U32 R2, R3, R5, R2 ;  /* 0x0000000503027227 */ /* 0x000fe200078e0002 */
[----:B------:R-:W-:-:S03]  /*0780*/  SHF.R.U32.HI R5, RZ, 0x6, R18 ;  /* 0x00000006ff057819 */ /* 0x000fc60000011612 */
[----:B------:R-:W-:Y:S01]  /*0790*/  IMAD.MOV.U32 R3, RZ, RZ, R4 ;  /* 0x000000ffff037224 */ /* 0x000fe200078e0004 */
[----:B------:R-:W-:Y:S01]  /*07a0*/  SGXT.U32 R5, R5, 0x2 ;  /* 0x000000020505781a */ /* 0x000fe20000000000 */
[----:B------:R-:W-:Y:S01]  /*07b0*/  IMAD.MOV R0, RZ, RZ, -R6 ;  /* 0x000000ffff007224 */ /* 0x000fe200078e0a06 */
[----:B------:R-:W2:Y:S01]  /*07c0*/  I2F.RP R4, R28 ;  /* 0x0000001c00047306 */ /* 0x000ea20000209400 */
[----:B------:R-:W-:-:S04]  /*07d0*/  IMAD.HI.U32 R2, R2, R3, RZ ;  /* 0x0000000302027227 */ /* 0x000fc800078e00ff */
[----:B------:R-:W-:-:S03]  /*07e0*/  IMAD R0, R2, R0, R3 ;  /* 0x0000000002007224 */ /* 0x000fc600078e0203 */
[----:B------:R-:W3:Y:S02]  /*07f0*/  I2F.RP R3, R27 ;  /* 0x0000001b00037306 */ /* 0x000ee40000209400 */
[----:B------:R-:W-:-:S06]  /*0800*/  ISETP.GT.U32.AND P2, PT, R7, R0, PT ;  /* 0x000000000700720c */ /* 0x000fcc0003f44070 */
[----:B--2---:R-:W2:Y:S07]  /*0810*/  MUFU.RCP R4, R4 ;  /* 0x0000000400047308 */ /* 0x004eae0000001000 */
[----:B------:R-:W-:Y:S01]  /*0820*/  @!P2 IMAD.IADD R0, R0, 0x1, -R7 ;  /* 0x000000010000a824 */ /* 0x000fe200078e0a07 */
[----:B---3--:R-:W3:Y:S01]  /*0830*/  MUFU.RCP R3, R3 ;  /* 0x0000000300037308 */ /* 0x008ee20000001000 */
[----:B------:R-:W-:Y:S01]  /*0840*/  @!P2 VIADD R2, R2, 0x1 ;  /* 0x000000010202a836 */ /* 0x000fe20000000000 */
[----:B------:R-:W-:-:S02]  /*0850*/  ISETP.NE.AND P2, PT, R13, RZ, PT ;  /* 0x000000ff0d00720c */ /* 0x000fc40003f45270 */
[----:B------:R-:W-:Y:S02]  /*0860*/  ISETP.GE.U32.AND P0, PT, R0, R7, PT ;  /* 0x000000070000720c */ /* 0x000fe40003f06070 */
[----:B------:R-:W-:Y:S01]  /*0870*/  LOP3.LUT R0, R12, R13, RZ, 0x3c, !PT ;  /* 0x0000000d0c007212 */ /* 0x000fe200078e3cff */
[----:B--2---:R-:W-:-:S03]  /*0880*/  VIADD R6, R4, 0xffffffe ;  /* 0x0ffffffe04067836 */ /* 0x004fc60000000000 */
[----:B------:R-:W-:Y:S01]  /*0890*/  ISETP.GE.AND P3, PT, R0, RZ, PT ;  /* 0x000000ff0000720c */ /* 0x000fe20003f66270 */
[----:B------:R-:W2:Y:S06]  /*08a0*/  F2I.FTZ.U32.TRUNC.NTZ R7, R6 ;  /* 0x0000000600077305 */ /* 0x000eac000021f000 */
[----:B------:R-:W-:-:S04]  /*08b0*/  @P0 VIADD R2, R2, 0x1 ;  /* 0x0000000102020836 */ /* 0x000fc80000000000 */
[----:B------:R-:W-:Y:S02]  /*08c0*/  IMAD.MOV.U32 R0, RZ, RZ, R2 ;  /* 0x000000ffff007224 */ /* 0x000fe400078e0002 */
[----:B---3--:R-:W-:Y:S02]  /*08d0*/  VIADD R2, R3, 0xffffffe ;  /* 0x0ffffffe03027836 */ /* 0x008fe40000000000 */
[----:B------:R-:W-:Y:S01]  /*08e0*/  @!P3 IMAD.MOV R0, RZ, RZ, -R0 ;  /* 0x000000ffff00b224 */ /* 0x000fe200078e0a00 */
[----:B------:R-:W-:Y:S01]  /*08f0*/  @!P2 LOP3.LUT R0, RZ, R13, RZ, 0x33, !PT ;  /* 0x0000000dff00a212 */ /* 0x000fe200078e33ff */
[----:B------:R-:W3:Y:S01]  /*0900*/  F2I.FTZ.U32.TRUNC.NTZ R3, R2 ;  /* 0x0000000200037305 */ /* 0x000ee2000021f000 */
[----:B--2---:R-:W-:Y:S02]  /*0910*/  IMAD.MOV R9, RZ, RZ, -R7 ;  /* 0x000000ffff097224 */ /* 0x004fe400078e0a07 */
[----:B------:R-:W-:Y:S02]  /*0920*/  IMAD.MOV.U32 R6, RZ, RZ, RZ ;  /* 0x000000ffff067224 */ /* 0x000fe400078e00ff */
[----:B------:R-:W-:-:S02]  /*0930*/  IMAD.SHL.U32 R8, R0, 0x20, RZ ;  /* 0x0000002000087824 */ /* 0x000fc400078e00ff */
[----:B------:R-:W-:Y:S02]  /*0940*/  IMAD R9, R9, R28, RZ ;  /* 0x0000001c09097224 */ /* 0x000fe400078e02ff */
[----:B------:R-:W-:Y:S01]  /*0950*/  IMAD.MOV R0, RZ, RZ, -R0 ;  /* 0x000000ffff007224 */ /* 0x000fe200078e0a00 */
[C---:B------:R-:W-:Y:S01]  /*0960*/  LOP3.LUT R17, R8.reuse, R5, RZ, 0xfc, !PT ;  /* 0x0000000508117212 */ /* 0x040fe200078efcff */
[----:B------:R-:W-:Y:S01]  /*0970*/  IMAD.HI.U32 R10, R7, R9, R6 ;  /* 0x00000009070a7227 */ /* 0x000fe200078e0006 */
[C---:B------:R-:W-:Y:S02]  /*0980*/  LOP3.LUT R16, R8.reuse, 0x4, R5, 0xfe, !PT ;  /* 0x0000000408107812 */ /* 0x040fe400078efe05 */
[----:B------:R-:W-:Y:S01]  /*0990*/  IABS R19, R17 ;  /* 0x0000001100137213 */ /* 0x000fe20000000000 */
[----:B---3--:R-:W-:Y:S01]  /*09a0*/  IMAD.MOV R4, RZ, RZ, -R3 ;  /* 0x000000ffff047224 */ /* 0x008fe200078e0a03 */
[----:B------:R-:W-:Y:S01]  /*09b0*/  IABS R9, R16 ;  /* 0x0000001000097213 */ /* 0x000fe20000000000 */
[----:B------:R-:W-:Y:S01]  /*09c0*/  IMAD R0, R13, R0, R12 ;  /* 0x000000000d007224 */ /* 0x000fe200078e020c */
[--C-:B------:R-:W-:Y:S01]  /*09d0*/  LOP3.LUT R13, R8, 0x10, R5.reuse, 0xfe, !PT ;  /* 0x00000010080d7812 */ /* 0x100fe200078efe05 */
[----:B------:R-:W-:Y:S01]  /*09e0*/  IMAD.HI.U32 R2, R10, R19, RZ ;  /* 0x000000130a027227 */ /* 0x000fe200078e00ff */
[----:B------:R-:W-:-:S02]  /*09f0*/  LOP3.LUT R15, R8, 0x8, R5, 0xfe, !PT ;  /* 0x00000008080f7812 */ /* 0x000fc400078efe05 */
[----:B------:R-:W-:Y:S01]  /*0a00*/  IABS R29, R13 ;  /* 0x0000000d001d7213 */ /* 0x000fe20000000000 */
[----:B------:R-:W-:Y:S01]  /*0a10*/  IMAD R7, R4, R27, RZ ;  /* 0x0000001b04077224 */ /* 0x000fe200078e02ff */
[----:B------:R-:W-:Y:S01]  /*0a20*/  IABS R23, R15 ;  /* 0x0000000f00177213 */ /* 0x000fe20000000000 */
[----:B------:R-:W-:Y:S01]  /*0a30*/  IMAD.MOV R4, RZ, RZ, -R2 ;  /* 0x000000ffff047224 */ /* 0x000fe200078e0a02 */
[----:B------:R-:W-:Y:S01]  /*0a40*/  LOP3.LUT R12, R8, 0x14, R5, 0xfe, !PT ;  /* 0x00000014080c7812 */ /* 0x000fe200078efe05 */
[----:B------:R-:W-:Y:S02]  /*0a50*/  IMAD.MOV.U32 R2, RZ, RZ, RZ ;  /* 0x000000ffff027224 */ /* 0x000fe400078e00ff */
[----:B------:R-:W-:Y:S01]  /*0a60*/  IMAD.IADD R11, R11, 0x1, R0 ;  /* 0x000000010b0b7824 */ /* 0x000fe200078e0200 */
[----:B------:R-:W-:Y:S01]  /*0a70*/  IABS R31, R12 ;  /* 0x0000000c001f7213 */ /* 0x000fe20000000000 */
[----:B------:R-:W-:Y:S01]  /*0a80*/  IMAD.HI.U32 R6, R3, R7, R2 ;  /* 0x0000000703067227 */ /* 0x000fe200078e0002 */
[----:B------:R-:W-:-:S03]  /*0a90*/  LEA.HI R7, R18, 0xc, RZ, 0x1a ;  /* 0x0000000c12077811 */ /* 0x000fc600078fd0ff */
[----:B------:R-:W-:-:S04]  /*0aa0*/  IMAD.HI.U32 R0, R10, R9, RZ ;  /* 0x000000090a007227 */ /* 0x000fc800078e00ff */
[----:B------:R-:W-:Y:S02]  /*0ab0*/  IMAD.IADD R14, R8, 0x1, R7 ;  /* 0x00000001080e7824 */ /* 0x000fe400078e0207 */
[----:B------:R-:W-:Y:S02]  /*0ac0*/  IMAD R19, R28, R4, R19 ;  /* 0x000000041c137224 */ /* 0x000fe400078e0213 */
[----:B------:R-:W-:Y:S01]  /*0ad0*/  IMAD.HI.U32 R4, R10, R29, RZ ;  /* 0x0000001d0a047227 */ /* 0x000fe200078e00ff */
[----:B------:R-:W-:Y:S02]  /*0ae0*/  IABS R25, R14 ;  /* 0x0000000e00197213 */ /* 0x000fe40000000000 */
[----:B------:R-:W-:Y:S01]  /*0af0*/  ISETP.GT.U32.AND P5, PT, R28, R19, PT ;  /* 0x000000131c00720c */ /* 0x000fe20003fa4070 */
[----:B------:R-:W-:Y:S02]  /*0b00*/  IMAD.MOV R0, RZ, RZ, -R0 ;  /* 0x000000ffff007224 */ /* 0x000fe400078e0a00 */
[----:B------:R-:W-:-:S04]  /*0b10*/  IMAD.HI.U32 R3, R10, R25, RZ ;  /* 0x000000190a037227 */ /* 0x000fc800078e00ff */
[----:B------:R-:W-:-:S04]  /*0b20*/  IMAD.HI.U32 R2, R10, R23, RZ ;  /* 0x000000170a027227 */ /* 0x000fc800078e00ff */
[----:B------:R-:W-:Y:S02]  /*0b30*/  IMAD.MOV R3, RZ, RZ, -R3 ;  /* 0x000000ffff037224 */ /* 0x000fe400078e0a03 */
[----:B------:R-:W-:Y:S02]  /*0b40*/  IMAD.MOV R4, RZ, RZ, -R4 ;  /* 0x000000ffff047224 */ /* 0x000fe400078e0a04 */
[----:B------:R-:W-:Y:S01]  /*0b50*/  IMAD R22, R28, R0, R9 ;  /* 0x000000001c167224 */ /* 0x000fe200078e0209 */
[----:B------:R-:W-:Y:S01]  /*0b60*/  LEA.HI R9, R18, 0x1c, RZ, 0x1a ;  /* 0x0000001c12097811 */ /* 0x000fe200078fd0ff */
[----:B------:R-:W-:Y:S02]  /*0b70*/  IMAD.MOV R2, RZ, RZ, -R2 ;  /* 0x000000ffff027224 */ /* 0x000fe400078e0a02 */
[----:B------:R-:W-:Y:S01]  /*0b80*/  IMAD R24, R28, R3, R25 ;  /* 0x000000031c187224 */ /* 0x000fe200078e0219 */
[----:B------:R-:W-:Y:S01]  /*0b90*/  LOP3.LUT R3, R8, 0x18, R5, 0xfe, !PT ;  /* 0x0000001808037812 */ /* 0x000fe200078efe05 */
[----:B------:R-:W-:Y:S01]  /*0ba0*/  IMAD R25, R28, R4, R29 ;  /* 0x000000041c197224 */ /* 0x000fe200078e021d */
[----:B------:R-:W-:Y:S01]  /*0bb0*/  LOP3.LUT R4, R18, 0x3f, RZ, 0xc0, !PT ;  /* 0x0000003f12047812 */ /* 0x000fe200078ec0ff */
[----:B------:R-:W-:Y:S01]  /*0bc0*/  IMAD R23, R28, R2, R23 ;  /* 0x000000021c177224 */ /* 0x000fe200078e0217 */
[----:B------:R-:W-:Y:S01]  /*0bd0*/  IABS R29, R3 ;  /* 0x00000003001d7213 */ /* 0x000fe20000000000 */
[----:B------:R-:W-:Y:S01]  /*0be0*/  IMAD.HI.U32 R0, R10, R31, RZ ;  /* 0x0000001f0a007227 */ /* 0x000fe200078e00ff */
[----:B------:R-:W-:-:S02]  /*0bf0*/  ISETP.GT.U32.AND P4, PT, R28, R22, PT ;  /* 0x000000161c00720c */ /* 0x000fc40003f84070 */
[----:B------:R-:W-:Y:S01]  /*0c00*/  ISETP.GT.U32.AND P2, PT, R28, R24, PT ;  /* 0x000000181c00720c */ /* 0x000fe20003f44070 */
[----:B------:R-:W-:Y:S01]  /*0c10*/  IMAD.IADD R2, R8, 0x1, R9 ;  /* 0x0000000108027824 */ /* 0x000fe200078e0209 */
[C---:B------:R-:W-:Y:S01]  /*0c20*/  ISETP.GT.U32.AND P3, PT, R28.reuse, R25, PT ;  /* 0x000000191c00720c */ /* 0x040fe20003f64070 */
[----:B------:R-:W-:Y:S01]  /*0c30*/  IMAD.MOV R8, RZ, RZ, -R0 ;  /* 0x000000ffff087224 */ /* 0x000fe200078e0a00 */
[C---:B------:R-:W-:Y:S01]  /*0c40*/  ISETP.GT.U32.AND P0, PT, R28.reuse, R23, PT ;  /* 0x000000171c00720c */ /* 0x040fe20003f04070 */
[----:B------:R-:W-:Y:S01]  /*0c50*/  IMAD R0, R11, 0x40, R4 ;  /* 0x000000400b007824 */ /* 0x000fe200078e0204 */
[----:B------:R-:W-:Y:S01]  /*0c60*/  IABS R11, R2 ;  /* 0x00000002000b7213 */ /* 0x000fe20000000000 */
[C---:B------:R-:W-:Y:S02]  /*0c70*/  IMAD R8, R28.reuse, R8, R31 ;  /* 0x000000081c087224 */ /* 0x040fe400078e021f */
[----:B------:R-:W-:Y:S01]  /*0c80*/  @!P5 IMAD.IADD R19, R19, 0x1, -R28 ;  /* 0x000000011313d824 */ /* 0x000fe200078e0a1c */
[----:B------:R-:W-:Y:S01]  /*0c90*/  IABS R26, R0 ;  /* 0x00000000001a7213 */ /* 0x000fe20000000000 */
[----:B------:R-:W-:Y:S01]  /*0ca0*/  IMAD.MOV.U32 R31, RZ, RZ, R11 ;  /* 0x000000ffff1f7224 */ /* 0x000fe200078e000b */
[----:B------:R-:W-:Y:S01]  /*0cb0*/  ISETP.GT.U32.AND P6, PT, R28, R8, PT ;  /* 0x000000081c00720c */ /* 0x000fe20003fc4070 */
[----:B------:R-:W-:-:S04]  /*0cc0*/  IMAD.HI.U32 R11, R10, R29, RZ ;  /* 0x0000001d0a0b7227 */ /* 0x000fc800078e00ff */
[----:B------:R-:W-:-:S04]  /*0cd0*/  IMAD.HI.U32 R10, R10, R31, RZ ;  /* 0x0000001f0a0a7227 */ /* 0x000fc800078e00ff */
[----:B------:R-:W-:Y:S02]  /*0ce0*/  IMAD.MOV R11, RZ, RZ, -R11 ;  /* 0x000000ffff0b7224 */ /* 0x000fe400078e0a0b */
[----:B------:R-:W-:Y:S02]  /*0cf0*/  IMAD.MOV R30, RZ, RZ, -R10 ;  /* 0x000000ffff1e7224 */ /* 0x000fe400078e0a0a */
[C---:B------:R-:W-:Y:S02]  /*0d00*/  IMAD R10, R28.reuse, R11, R29 ;  /* 0x0000000b1c0a7224 */ /* 0x040fe400078e021d */
[----:B------:R-:W-:Y:S02]  /*0d10*/  IMAD R11, R28, R30, R31 ;  /* 0x0000001e1c0b7224 */ /* 0x000fe400078e021f */
[--C-:B------:R-:W-:Y:S01]  /*0d20*/  @!P4 IMAD.IADD R22, R22, 0x1, -R28.reuse ;  /* 0x000000011616c824 */ /* 0x100fe200078e0a1c */
[----:B------:R-:W-:Y:S01]  /*0d30*/  ISETP.GT.U32.AND P5, PT, R28, R10, PT ;  /* 0x0000000a1c00720c */ /* 0x000fe20003fa4070 */
[--C-:B------:R-:W-:Y:S01]  /*0d40*/  @!P2 IMAD.IADD R24, R24, 0x1, -R28.reuse ;  /* 0x000000011818a824 */ /* 0x100fe200078e0a1c */
[C---:B------:R-:W-:Y:S01]  /*0d50*/  ISETP.GT.U32.AND P4, PT, R28.reuse, R11, PT ;  /* 0x0000000b1c00720c */ /* 0x040fe20003f84070 */
[----:B------:R-:W-:Y:S01]  /*0d60*/  @!P3 IMAD.IADD R25, R25, 0x1, -R28 ;  /* 0x000000011919b824 */ /* 0x000fe200078e0a1c */
[----:B------:R-:W-:Y:S01]  /*0d70*/  ISETP.GT.U32.AND P2, PT, R28, R19, PT ;  /* 0x000000131c00720c */ /* 0x000fe20003f44070 */
[----:B------:R-:W-:Y:S01]  /*0d80*/  IMAD.HI.U32 R6, R6, R26, RZ ;  /* 0x0000001a06067227 */ /* 0x000fe200078e00ff */
[----:B------:R-:W-:-:S03]  /*0d90*/  ISETP.GT.U32.AND P3, PT, R28, R22, PT ;  /* 0x000000161c00720c */ /* 0x000fc60003f64070 */
[----:B------:R-:W-:Y:S02]  /*0da0*/  IMAD.MOV R6, RZ, RZ, -R6 ;  /* 0x000000ffff067224 */ /* 0x000fe400078e0a06 */
[----:B------:R-:W-:Y:S02]  /*0db0*/  @!P6 IMAD.IADD R8, R8, 0x1, -R28 ;  /* 0x000000010808e824 */ /* 0x000fe400078e0a1c */
[----:B------:R-:W-:Y:S01]  /*0dc0*/  IMAD R6, R27, R6, R26 ;  /* 0x000000061b067224 */ /* 0x000fe200078e021a */
[----:B------:R-:W-:Y:S01]  /*0dd0*/  SHF.R.U32.HI R26, RZ, 0x5, R18 ;  /* 0x00000005ff1a7819 */ /* 0x000fe20000011612 */
[--C-:B------:R-:W-:Y:S01]  /*0de0*/  @!P4 IMAD.IADD R11, R11, 0x1, -R28.reuse ;  /* 0x000000010b0bc824 */ /* 0x100fe200078e0a1c */
[C---:B------:R-:W-:Y:S01]  /*0df0*/  ISETP.GT.U32.AND P4, PT, R28.reuse, R24, PT ;  /* 0x000000181c00720c */ /* 0x040fe20003f84070 */
[--C-:B------:R-:W-:Y:S01]  /*0e00*/  @!P0 IMAD.IADD R23, R23, 0x1, -R28.reuse ;  /* 0x0000000117178824 */ /* 0x100fe200078e0a1c */
[----:B------:R-:W-:Y:S01]  /*0e10*/  ISETP.GT.U32.AND P0, PT, R27, R6, PT ;  /* 0x000000061b00720c */ /* 0x000fe20003f04070 */
[--C-:B------:R-:W-:Y:S01]  /*0e20*/  @!P2 IMAD.IADD R19, R19, 0x1, -R28.reuse ;  /* 0x000000011313a824 */ /* 0x100fe200078e0a1c */
[----:B------:R-:W-:Y:S01]  /*0e30*/  ISETP.GT.U32.AND P2, PT, R28, R8, PT ;  /* 0x000000081c00720c */ /* 0x000fe20003f44070 */
[--C-:B------:R-:W-:Y:S01]  /*0e40*/  @!P3 IMAD.IADD R22, R22, 0x1, -R28.reuse ;  /* 0x000000011616b824 */ /* 0x100fe200078e0a1c */
[----:B------:R-:W-:Y:S01]  /*0e50*/  ISETP.GT.U32.AND P3, PT, R28, R11, PT ;  /* 0x0000000b1c00720c */ /* 0x000fe20003f64070 */
[----:B------:R-:W-:Y:S01]  /*0e60*/  @!P5 IMAD.IADD R10, R10, 0x1, -R28 ;  /* 0x000000010a0ad824 */ /* 0x000fe200078e0a1c */
[----:B------:R-:W-:-:S02]  /*0e70*/  ISETP.GT.U32.AND P6, PT, R28, R23, PT ;  /* 0x000000171c00720c */ /* 0x000fc40003fc4070 */
[----:B------:R-:W-:Y:S02]  /*0e80*/  R2UR UR16, R26 ;  /* 0x000000001a1072ca */ /* 0x000fe400000e0000 */
[----:B------:R-:W-:Y:S01]  /*0e90*/  ISETP.GT.U32.AND P5, PT, R28, R10, PT ;  /* 0x0000000a1c00720c */ /* 0x000fe20003fa4070 */
[--C-:B------:R-:W-:Y:S01]  /*0ea0*/  @!P4 IMAD.IADD R24, R24, 0x1, -R28.reuse ;  /* 0x000000011818c824 */ /* 0x100fe200078e0a1c */
[----:B------:R-:W-:Y:S01]  /*0eb0*/  ISETP.GE.AND P4, PT, R15, RZ, PT ;  /* 0x000000ff0f00720c */ /* 0x000fe20003f86270 */
[----:B------:R-:W-:Y:S01]  /*0ec0*/  @!P0 IMAD.IADD R6, R6, 0x1, -R27 ;  /* 0x0000000106068824 */ /* 0x000fe200078e0a1b */
[----:B------:R-:W-:Y:S01]  /*0ed0*/  ISETP.GT.U32.AND P0, PT, R28, R25, PT ;  /* 0x000000191c00720c */ /* 0x000fe20003f04070 */
[--C-:B------:R-:W-:Y:S01]  /*0ee0*/  @!P2 IMAD.IADD R8, R8, 0x1, -R28.reuse ;  /* 0x000000010808a824 */ /* 0x100fe200078e0a1c */
[----:B------:R-:W-:Y:S01]  /*0ef0*/  ISETP.GE.AND P2, PT, R17, RZ, PT ;  /* 0x000000ff1100720c */ /* 0x000fe20003f46270 */
[--C-:B------:R-:W-:Y:S01]  /*0f00*/  @!P3 IMAD.IADD R11, R11, 0x1, -R28.reuse ;  /* 0x000000010b0bb824 */ /* 0x100fe200078e0a1c */
[----:B------:R-:W-:Y:S01]  /*0f10*/  ISETP.GE.AND P3, PT, R16, RZ, PT ;  /* 0x000000ff1000720c */ /* 0x000fe20003f66270 */
[----:B------:R-:W-:Y:S01]  /*0f20*/  @!P6 IMAD.IADD R23, R23, 0x1, -R28 ;  /* 0x000000011717e824 */ /* 0x000fe200078e0a1c */
[----:B------:R-:W-:Y:S01]  /*0f30*/  ISETP.GT.U32.AND P6, PT, R27, R6, PT ;  /* 0x000000061b00720c */ /* 0x000fe20003fc4070 */
[----:B------:R-:W-:-:S02]  /*0f40*/  USHF.L.U32 UR4, UR16, 0x15, URZ ;  /* 0x0000001510047899 */ /* 0x000fc400080006ff */
[--C-:B------:R-:W-:Y:S01]  /*0f50*/  @!P5 IMAD.IADD R10, R10, 0x1, -R28.reuse ;  /* 0x000000010a0ad824 */ /* 0x100fe200078e0a1c */
[----:B------:R-:W-:Y:S01]  /*0f60*/  ISETP.GE.AND P5, PT, R14, RZ, PT ;  /* 0x000000ff0e00720c */ /* 0x000fe20003fa6270 */
[----:B------:R-:W-:Y:S01]  /*0f70*/  @!P4 IMAD.MOV R23, RZ, RZ, -R23 ;  /* 0x000000ffff17c224 */ /* 0x000fe200078e0a17 */
[----:B------:R-:W-:Y:S01]  /*0f80*/  ISETP.GE.AND P4, PT, R2, RZ, PT ;  /* 0x000000ff0200720c */ /* 0x000fe20003f86270 */
[----:B------:R-:W-:Y:S01]  /*0f90*/  @!P0 IMAD.IADD R25, R25, 0x1, -R28 ;  /* 0x0000000119198824 */ /* 0x000fe200078e0a1c */
[----:B------:R-:W-:Y:S01]  /*0fa0*/  ISETP.GE.AND P0, PT, R13, RZ, PT ;  /* 0x000000ff0d00720c */ /* 0x000fe20003f06270 */
[----:B------:R-:W-:Y:S01]  /*0fb0*/  @!P2 IMAD.MOV R19, RZ, RZ, -R19 ;  /* 0x000000ffff13a224 */ /* 0x000fe200078e0a13 */
[----:B------:R-:W-:Y:S01]  /*0fc0*/  ISETP.GE.AND P2, PT, R12, RZ, PT ;  /* 0x000000ff0c00720c */ /* 0x000fe20003f46270 */
[----:B------:R-:W-:Y:S01]  /*0fd0*/  @!P3 IMAD.MOV R22, RZ, RZ, -R22 ;  /* 0x000000ffff16b224 */ /* 0x000fe200078e0a16 */
[----:B------:R-:W-:Y:S01]  /*0fe0*/  ISETP.GE.AND P3, PT, R3, RZ, PT ;  /* 0x000000ff0300720c */ /* 0x000fe20003f66270 */
[----:B------:R-:W-:Y:S01]  /*0ff0*/  @!P6 IMAD.IADD R6, R6, 0x1, -R27 ;  /* 0x000000010606e824 */ /* 0x000fe200078e0a1b */
[----:B------:R-:W-:Y:S01]  /*1000*/  ISETP.GE.AND P6, PT, R0, RZ, PT ;  /* 0x000000ff0000720c */ /* 0x000fe20003fc6270 */
[----:B------:R-:W-:-:S02]  /*1010*/  USHF.L.U32 UR5, UR16, 0x2, URZ ;  /* 0x0000000210057899 */ /* 0x000fc400080006ff */
[----:B------:R-:W-:Y:S01]  /*1020*/  @!P5 IMAD.MOV R24, RZ, RZ, -R24 ;  /* 0x000000ffff18d224 */ /* 0x000fe200078e0a18 */
[----:B------:R-:W-:Y:S01]  /*1030*/  ISETP.NE.AND P5, PT, R20, RZ, PT ;  /* 0x000000ff1400720c */ /* 0x000fe20003fa5270 */
[----:B------:R-:W-:Y:S01]  /*1040*/  ULOP3.LUT UR4, UR4, 0x600000, URZ, 0xc0, !UPT ;  /* 0x0060000004047892 */ /* 0x000fe2000f8ec0ff */
[----:B------:R-:W-:Y:S01]  /*1050*/  @!P4 IMAD.MOV R11, RZ, RZ, -R11 ;  /* 0x000000ffff0bc224 */ /* 0x000fe200078e0a0b */
[----:B------:R-:W-:Y:S01]  /*1060*/  ULOP3.LUT UR5, UR5, 0x10, URZ, 0xc0, !UPT ;  /* 0x0000001005057892 */ /* 0x000fe2000f8ec0ff */
[----:B------:R-:W-:Y:S01]  /*1070*/  @!P0 IMAD.MOV R25, RZ, RZ, -R25 ;  /* 0x000000ffff198224 */ /* 0x000fe200078e0a19 */
[----:B------:R-:W-:Y:S01]  /*1080*/  ISETP.NE.AND P0, PT, R21, RZ, PT ;  /* 0x000000ff1500720c */ /* 0x000fe20003f05270 */
[----:B------:R-:W-:Y:S01]  /*1090*/  @!P2 IMAD.MOV R8, RZ, RZ, -R8 ;  /* 0x000000ffff08a224 */ /* 0x000fe200078e0a08 */
[----:B------:R-:W-:Y:S01]  /*10a0*/  UIADD3 UR14, UPT, UPT, UR5, UR4, UR12 ;  /* 0x00000004050e7290 */ /* 0x000fe2000fffe00c */
[----:B------:R-:W-:Y:S01]  /*10b0*/  @!P3 IMAD.MOV R10, RZ, RZ, -R10 ;  /* 0x000000ffff0ab224 */ /* 0x000fe200078e0a0a */
[C---:B------:R-:W-:Y:S01]  /*10c0*/  SEL R62, R70.reuse, R19, !P0 ;  /* 0x00000013463e7207 */ /* 0x040fe20004000000 */
[----:B------:R-:W-:Y:S01]  /*10d0*/  IMAD.MOV.U32 R26, RZ, RZ, R6 ;  /* 0x000000ffff1a7224 */ /* 0x000fe200078e0006 */
[----:B------:R-:W-:Y:S01]  /*10e0*/  SEL R63, R70, R22, !P0 ;  /* 0x00000016463f7207 */ /* 0x000fe20004000000 */
[----:B0-----:R-:W-:Y:S01]  /*10f0*/  VIADD R6, R82, 0x3f ;  /* 0x0000003f52067836 */ /* 0x001fe20000000000 */
[C---:B------:R-:W-:Y:S01]  /*1100*/  SEL R66, R70.reuse, R23, !P0 ;  /* 0x0000001746427207 */ /* 0x040fe20004000000 */
[----:B------:R-:W-:Y:S01]  /*1110*/  @!P6 IMAD.MOV R26, RZ, RZ, -R26 ;  /* 0x000000ffff1ae224 */ /* 0x000fe200078e0a1a */
[C---:B------:R-:W-:Y:S01]  /*1120*/  SEL R67, R70.reuse, R25, !P0 ;  /* 0x0000001946437207 */ /* 0x040fe20004000000 */
[----:B-1----:R-:W-:Y:S01]  /*1130*/  IMAD R21, R5, R64, RZ ;  /* 0x0000004005157224 */ /* 0x002fe200078e02ff */
[----:B------:R-:W-:-:S02]  /*1140*/  SEL R68, R70, R8, !P0 ;  /* 0x0000000846447207 */ /* 0x000fc40004000000 */
[C---:B------:R-:W-:Y:S02]  /*1150*/  SEL R69, R70.reuse, R10, !P0 ;  /* 0x0000000a46457207 */ /* 0x040fe40004000000 */
[C---:B------:R-:W-:Y:S02]  /*1160*/  SEL R71, R70.reuse, R24, !P0 ;  /* 0x0000001846477207 */ /* 0x040fe40004000000 */
[----:B------:R-:W-:Y:S02]  /*1170*/  SEL R70, R70, R11, !P0 ;  /* 0x0000000b46467207 */ /* 0x000fe40004000000 */
[----:B------:R-:W-:Y:S02]  /*1180*/  @!P5 LOP3.LUT R26, RZ, R20, RZ, 0x33, !PT ;  /* 0x00000014ff1ad212 */ /* 0x000fe400078e33ff */
[----:B------:R-:W-:Y:S02]  /*1190*/  LOP3.LUT P2, RZ, R18, 0xff, RZ, 0xc0, !PT ;  /* 0x000000ff12ff7812 */ /* 0x000fe4000784c0ff */
[----:B------:R-:W-:-:S02]  /*11a0*/  ISETP.GT.AND P0, PT, R6, 0x3f, PT ;  /* 0x0000003f0600780c */ /* 0x000fc40003f04270 */
[C---:B------:R-:W-:Y:S02]  /*11b0*/  LOP3.LUT R8, R5.reuse, 0x8, RZ, 0xfc, !PT ;  /* 0x0000000805087812 */ /* 0x040fe400078efcff */
[----:B------:R-:W-:Y:S01]  /*11c0*/  LOP3.LUT R10, R5, 0x10, RZ, 0xfc, !PT ;  /* 0x00000010050a7812 */ /* 0x000fe200078efcff */
[----:B----4-:R-:W-:Y:S08]  /*11d0*/  @P1 BRA `(.L_x_5) ;  /* 0x0000000000181947 */ /* 0x010ff00003800000 */
[----:B------:R-:W-:Y:S01]  /*11e0*/  ELECT P3, URZ, PT ;  /* 0x0000000000ff782f */ /* 0x000fe20003860000 */
[----:B------:R-:W-:Y:S01]  /*11f0*/  IMAD.MOV.U32 R11, RZ, RZ, 0x1 ;  /* 0x00000001ff0b7424 */ /* 0x000fe200078e00ff */
[----:B------:R-:W-:Y:S01]  /*1200*/  UMOV UR4, 0x40 ;  /* 0x0000004000047882 */ /* 0x000fe20000000000 */
[----:B------:R-:W-:Y:S01]  /*1210*/  UVIRTCOUNT.DEALLOC.SMPOOL 0x80 ;  /* 0x000000800000784c */ /* 0x000fe20000000000 */
[----:B------:R-:W-:-:S09]  /*1220*/  ULEA UR4, UR6, UR4, 0x18 ;  /* 0x0000000406047291 */ /* 0x000fd2000f8ec0ff */
[----:B------:R0:W-:Y:S03]  /*1230*/  @P3 STS.U8 [UR4], R11 ;  /* 0x0000000bff003988 */ /* 0x0001e60008000004 */
.L_x_5:
[----:B------:R-:W-:Y:S01]  /*1240*/  STTM.16dp32bit_t0_t15.x8 tmem[UR14], RZ ;  /* 0x000000ff000079ed */ /* 0x000fe2000898000e */
[----:B------:R-:W-:Y:S01]  /*1250*/  STTM.16dp32bit_t16_t31.x8 tmem[UR14+0x8], RZ ;  /* 0x000008ff000079ed */ /* 0x000fe200089a000e */
[----:B------:R-:W1:Y:S02]  /*1260*/  FENCE.VIEW.ASYNC.T ;  /* 0x00000000000073c6 */ /* 0x000e640000000200 */
[----:B-1----:R-:W-:Y:S01]  /*1270*/  VOTEU.ALL UP0, P2 ;  /* 0x0000000000ff7886 */ /* 0x002fe20001000000 */
[----:B------:R-:W-:Y:S01]  /*1280*/  VOTEU.ALL UP1, P2 ;  /* 0x0000000000ff7886 */ /* 0x000fe20001020000 */
[----:B0-----:R-:W-:Y:S01]  /*1290*/  IMAD R11, R26, UR17, RZ ;  /* 0x000000111a0b7c24 */ /* 0x001fe2000f8e02ff */
[----:B------:R-:W-:Y:S01]  /*12a0*/  ISETP.LT.AND P3, PT, R5, R82, P0 ;  /* 0x000000520500720c */ /* 0x000fe20000761270 */
[----:B------:R-:W-:Y:S01]  /*12b0*/  IMAD R49, R64, 0x4, R21 ;  /* 0x0000000440317824 */ /* 0x000fe200078e0215 */
[----:B------:R-:W-:-:S04]  /*12c0*/  @!UP0 UIADD3 UR4, UPT, UPT, -UR7, 0x100000, URZ ;  /* 0x0010000007048890 */ /* 0x000fc8000fffe1ff */
[----:B------:R-:W-:Y:S02]  /*12d0*/  @!UP0 USHF.L.U32 UR5, UR4, 0xb, URZ ;  /* 0x0000000b04058899 */ /* 0x000fe400080006ff */
[----:B------:R-:W-:Y:S01]  /*12e0*/  @!UP0 USHF.L.U32 UR4, UR4, 0x1, URZ ;  /* 0x0000000104048899 */ /* 0x000fe200080006ff */
[----:B------:R-:W-:Y:S01]  /*12f0*/  BAR.SYNC.DEFER_BLOCKING 0x0 ;  /* 0x0000000000007b1d */ /* 0x000fe20000010000 */
[C---:B------:R-:W-:Y:S01]  /*1300*/  IADD3 R54, P5, PT, R11.reuse, UR8, RZ ;  /* 0x000000080b367c10 */ /* 0x040fe2000ffbe0ff */
[----:B------:R-:W-:Y:S01]  /*1310*/  IMAD R19, R64, 0x4, R49 ;  /* 0x0000000440137824 */ /* 0x000fe200078e0231 */
[----:B------:R-:W-:Y:S02]  /*1320*/  ISETP.LT.AND P4, PT, R8, R82, P0 ;  /* 0x000000520800720c */ /* 0x000fe40000781270 */
[----:B------:R-:W-:Y:S01]  /*1330*/  LEA.HI.X.SX32 R58, R11, UR9, 0x1, P5 ;  /* 0x000000090b3a7c11 */ /* 0x000fe2000a8f0eff */
[----:B------:R-:W-:Y:S01]  /*1340*/  IMAD R25, R64, 0x8, R19 ;  /* 0x0000000840197824 */ /* 0x000fe200078e0213 */
[----:B------:R-:W-:-:S02]  /*1350*/  IADD3 R20, P5, PT, R21, R54, RZ ;  /* 0x0000003615147210 */ /* 0x000fc40007fbe0ff */
[----:B------:R-:W-:Y:S01]  /*1360*/  IADD3 R22, P6, PT, R19, R54, RZ ;  /* 0x0000003613167210 */ /* 0x000fe20007fde0ff */
[----:B------:R-:W0:Y:S02]  /*1370*/  FENCE.VIEW.ASYNC.S ;  /* 0x00000000000073c6 */ /* 0x000e240000000000 */
[----:B0-----:R0:W1:Y:S01]  /*1380*/  @!UP1 SYNCS.EXCH.64 URZ, [UR15], UR4 ;  /* 0x000000040fff95b2 */ /* 0x0010620008000100 */
[C---:B------:R-:W-:Y:S01]  /*1390*/  IMAD R51, R64.reuse, 0x4, R25 ;  /* 0x0000000440337824 */ /* 0x040fe200078e0219 */
[-C--:B------:R-:W-:Y:S01]  /*13a0*/  LEA.HI.X.SX32 R21, R21, R58.reuse, 0x1, P5 ;  /* 0x0000003a15157211 */ /* 0x080fe200028f0eff */
[----:B-1----:R-:W-:Y:S01]  /*13b0*/  BAR.SYNC.DEFER_BLOCKING 0x0 ;  /* 0x0000000000007b1d */ /* 0x002fe20000010000 */
[----:B------:R-:W-:Y:S01]  /*13c0*/  LEA.HI.X.SX32 R23, R19, R58, 0x1, P6 ;  /* 0x0000003a13177211 */ /* 0x000fe200030f0eff */
[----:B------:R-:W-:Y:S01]  /*13d0*/  IMAD R27, R64, 0x4, R51 ;  /* 0x00000004401b7824 */ /* 0x000fe200078e0233 */
[----:B------:R-:W-:-:S03]  /*13e0*/  LOP3.LUT R11, R5, 0x18, RZ, 0xfc, !PT ;  /* 0x00000018050b7812 */ /* 0x000fc600078efcff */
[C---:B------:R-:W-:Y:S01]  /*13f0*/  IMAD R31, R64.reuse, 0x8, R27 ;  /* 0x00000008401f7824 */ /* 0x040fe200078e021b */
[----:B------:R-:W-:Y:S02]  /*1400*/  LOP3.LUT R19, R5, 0x20, RZ, 0xfc, !PT ;  /* 0x0000002005137812 */ /* 0x000fe400078efcff */
[----:B------:R-:W-:Y:S01]  /*1410*/  PRMT R96, RZ, 0x7610, R96 ;  /* 0x00007610ff607816 */ /* 0x000fe20000000060 */
[C---:B------:R-:W-:Y:S01]  /*1420*/  IMAD R53, R64.reuse, 0x4, R31 ;  /* 0x0000000440357824 */ /* 0x040fe200078e021f */
[----:B------:R-:W-:Y:S02]  /*1430*/  ISETP.LT.AND P5, PT, R11, R82, P0 ;  /* 0x000000520b00720c */ /* 0x000fe400007a1270 */
[----:B------:R-:W-:Y:S01]  /*1440*/  PRMT R98, RZ, 0x7610, R98 ;  /* 0x00007610ff627816 */ /* 0x000fe20000000062 */
[----:B------:R-:W-:Y:S01]  /*1450*/  IMAD R35, R64, 0x4, R53 ;  /* 0x0000000440237824 */ /* 0x000fe200078e0235 */
[----:B------:R-:W-:Y:S02]  /*1460*/  PRMT R84, RZ, 0x7610, R84 ;  /* 0x00007610ff547816 */ /* 0x000fe40000000054 */
[----:B------:R-:W-:-:S02]  /*1470*/  LOP3.LUT R30, R5, 0x28, RZ, 0xfc, !PT ;  /* 0x00000028051e7812 */ /* 0x000fc400078efcff */
[----:B------:R-:W-:Y:S01]  /*1480*/  LOP3.LUT R32, R5, 0x38, RZ, 0xfc, !PT ;  /* 0x0000003805207812 */ /* 0x000fe200078efcff */
[----:B------:R-:W-:Y:S01]  /*1490*/  IMAD R43, R7, R64, RZ ;  /* 0x00000040072b7224 */ /* 0x000fe200078e02ff */
[----:B------:R-:W-:Y:S02]  /*14a0*/  LEA.HI R33, R18, 0x2c, RZ, 0x1a ;  /* 0x0000002c12217811 */ /* 0x000fe400078fd0ff */
[----:B------:R-:W-:Y:S01]  /*14b0*/  PRMT R86, RZ, 0x7610, R86 ;  /* 0x00007610ff567816 */ /* 0x000fe20000000056 */
[----:B------:R-:W2:Y:S01]  /*14c0*/  @P3 LDG.E.U8 R92, desc[UR26][R20.64] ;  /* 0x0000001a145c3981 */ /* 0x000ea2000c1e1100 */
[----:B------:R-:W-:Y:S02]  /*14d0*/  ISETP.LT.AND P3, PT, R10, R82, P0 ;  /* 0x000000520a00720c */ /* 0x000fe40000761270 */
[----:B------:R-:W-:Y:S01]  /*14e0*/  PRMT R88, RZ, 0x7610, R88 ;  /* 0x00007610ff587816 */ /* 0x000fe20000000058 */
[----:B------:R-:W3:Y:S01]  /*14f0*/  @P4 LDG.E.U8 R94, desc[UR26][R22.64] ;  /* 0x0000001a165e4981 */ /* 0x000ee2000c1e1100 */
[----:B------:R-:W-:Y:S01]  /*1500*/  IADD3 R24, P4, PT, R25, R54, RZ ;  /* 0x0000003619187210 */ /* 0x000fe20007f9e0ff */
[----:B------:R-:W-:Y:S01]  /*1510*/  IMAD R45, R9, R64, RZ ;  /* 0x00000040092d7224 */ /* 0x000fe200078e02ff */
[----:B------:R-:W-:Y:S01]  /*1520*/  IADD3 R26, P6, PT, R27, R54, RZ ;  /* 0x000000361b1a7210 */ /* 0x000fe20007fde0ff */
[----:B0-----:R-:W0:Y:S01]  /*1530*/  LDCU UR4, c[0x0][0x3b0] ;  /* 0x00007600ff0477ac */ /* 0x001e220008000800 */
[----:B------:R-:W-:-:S02]  /*1540*/  LEA.HI.X.SX32 R25, R25, R58, 0x1, P4 ;  /* 0x0000003a19197211 */ /* 0x000fc400020f0eff */
[----:B------:R-:W-:Y:S01]  /*1550*/  ISETP.LT.AND P4, PT, R19, R82, P0 ;  /* 0x000000521300720c */ /* 0x000fe20000781270 */
[C---:B------:R-:W-:Y:S02]  /*1560*/  IMAD R37, R64.reuse, 0x8, R35 ;  /* 0x0000000840257824 */ /* 0x040fe400078e0223 */
[----:B------:R-:W4:Y:S01]  /*1570*/  @P3 LDG.E.U8 R96, desc[UR26][R24.64] ;  /* 0x0000001a18603981 */ /* 0x000f22000c1e1100 */
[----:B------:R-:W-:Y:S02]  /*1580*/  IADD3 R28, P3, PT, R31, R54, RZ ;  /* 0x000000361f1c7210 */ /* 0x000fe40007f7e0ff */
[----:B------:R-:W-:Y:S01]  /*1590*/  LEA.HI.X.SX32 R27, R27, R58, 0x1, P6 ;  /* 0x0000003a1b1b7211 */ /* 0x000fe200030f0eff */
[C---:B------:R-:W-:Y:S01]  /*15a0*/  IMAD R55, R64.reuse, 0x4, R37 ;  /* 0x0000000440377824 */ /* 0x040fe200078e0225 */
[----:B------:R-:W-:Y:S02]  /*15b0*/  IADD3 R34, P6, PT, R35, R54, RZ ;  /* 0x0000003623227210 */ /* 0x000fe40007fde0ff */
[-C--:B------:R-:W-:Y:S01]  /*15c0*/  LEA.HI.X.SX32 R29, R31, R58.reuse, 0x1, P3 ;  /* 0x0000003a1f1d7211 */ /* 0x080fe200018f0eff */
[----:B------:R-:W5:Y:S01]  /*15d0*/  @P5 LDG.E.U8 R98, desc[UR26][R26.64] ;  /* 0x0000001a1a625981 */ /* 0x000f62000c1e1100 */
[----:B------:R-:W-:Y:S01]  /*15e0*/  LOP3.LUT R31, R5, 0x30, RZ, 0xfc, !PT ;  /* 0x00000030051f7812 */ /* 0x000fe200078efcff */
[----:B------:R-:W-:Y:S01]  /*15f0*/  IMAD R39, R64, 0x4, R55 ;  /* 0x0000000440277824 */ /* 0x000fe200078e0237 */
[----:B------:R-:W-:Y:S01]  /*1600*/  LEA.HI.X.SX32 R35, R35, R58, 0x1, P6 ;  /* 0x0000003a23237211 */ /* 0x000fe200030f0eff */
[----:B------:R-:W5:Y:S01]  /*1610*/  @P4 LDG.E.U8 R84, desc[UR26][R28.64] ;  /* 0x0000001a1c544981 */ /* 0x000f62000c1e1100 */
[----:B------:R-:W-:-:S02]  /*1620*/  IADD3 R36, P6, PT, R37, R54, RZ ;  /* 0x0000003625247210 */ /* 0x000fc40007fde0ff */
[-C--:B------:R-:W-:Y:S02]  /*1630*/  ISETP.LT.AND P5, PT, R30, R82.reuse, P0 ;  /* 0x000000521e00720c */ /* 0x080fe400007a1270 */
[----:B------:R-:W-:Y:S02]  /*1640*/  ISETP.LT.AND P4, PT, R31, R82, P0 ;  /* 0x000000521f00720c */ /* 0x000fe40000781270 */
[----:B------:R-:W-:Y:S02]  /*1650*/  LEA.HI.X.SX32 R37, R37, R58, 0x1, P6 ;  /* 0x0000003a25257211 */ /* 0x000fe400030f0eff */
[----:B------:R-:W-:Y:S02]  /*1660*/  ISETP.LT.AND P3, PT, R32, R82, P0 ;  /* 0x000000522000720c */ /* 0x000fe40000761270 */
[----:B------:R-:W-:Y:S01]  /*1670*/  IADD3 R38, P6, PT, R39, R54, RZ ;  /* 0x0000003627267210 */ /* 0x000fe20007fde0ff */
[----:B------:R-:W-:Y:S01]  /*1680*/  IMAD R47, R33, R64, RZ ;  /* 0x00000040212f7224 */ /* 0x000fe200078e02ff */
[----:B------:R-:W-:-:S02]  /*1690*/  PRMT R90, RZ, 0x7610, R90 ;  /* 0x00007610ff5a7816 */ /* 0x000fc4000000005a */
[----:B------:R-:W-:Y:S01]  /*16a0*/  LEA.HI.X.SX32 R39, R39, R58, 0x1, P6 ;  /* 0x0000003a27277211 */ /* 0x000fe200030f0eff */
[----:B------:R-:W5:Y:S01]  /*16b0*/  @P5 LDG.E.U8 R86, desc[UR26][R34.64] ;  /* 0x0000001a22565981 */ /* 0x000f62000c1e1100 */
[-C--:B------:R-:W-:Y:S02]  /*16c0*/  IADD3 R40, P6, PT, R43, R54.reuse, RZ ;  /* 0x000000362b287210 */ /* 0x080fe40007fde0ff */
[----:B------:R-:W-:Y:S01]  /*16d0*/  IADD3 R44, P5, PT, R47, R54, RZ ;  /* 0x000000362f2c7210 */ /* 0x000fe20007fbe0ff */
[----:B------:R-:W5:Y:S01]  /*16e0*/  @P4 LDG.E.U8 R88, desc[UR26][R36.64] ;  /* 0x0000001a24584981 */ /* 0x000f62000c1e1100 */
[----:B------:R-:W-:Y:S02]  /*16f0*/  LEA.HI.X.SX32 R43, R43, R58, 0x1, P6 ;  /* 0x0000003a2b2b7211 */ /* 0x000fe400030f0eff */
[-C--:B------:R-:W-:Y:S01]  /*1700*/  IADD3 R46, P6, PT, R49, R54.reuse, RZ ;  /* 0x00000036312e7210 */ /* 0x080fe20007fde0ff */
[----:B------:R-:W5:Y:S01]  /*1710*/  @P3 LDG.E.U8 R90, desc[UR26][R38.64] ;  /* 0x0000001a265a3981 */ /* 0x000f62000c1e1100 */
[----:B------:R-:W-:Y:S01]  /*1720*/  LEA.HI R41, R18, 0x3c, RZ, 0x1a ;  /* 0x0000003c12297811 */ /* 0x000fe200078fd0ff */
[----:B------:R-:W-:Y:S01]  /*1730*/  IMAD R56, R4, R65, RZ ;  /* 0x0000004104387224 */ /* 0x000fe200078e02ff */
[----:B------:R-:W-:-:S02]  /*1740*/  IADD3 R42, P4, PT, R45, R54, RZ ;  /* 0x000000362d2a7210 */ /* 0x000fc40007f9e0ff */
[----:B------:R-:W-:Y:S01]  /*1750*/  ISETP.LT.AND P3, PT, R7, R82, P0 ;  /* 0x000000520700720c */ /* 0x000fe20000761270 */
[----:B------:R-:W-:Y:S01]  /*1760*/  IMAD R57, R41, R64, RZ ;  /* 0x0000004029397224 */ /* 0x000fe200078e02ff */
[-C--:B------:R-:W-:Y:S02]  /*1770*/  LEA.HI.X.SX32 R47, R47, R58.reuse, 0x1, P5 ;  /* 0x0000003a2f2f7211 */ /* 0x080fe400028f0eff */
[----:B------:R-:W-:Y:S02]  /*1780*/  LEA.HI.X.SX32 R49, R49, R58, 0x1, P6 ;  /* 0x0000003a31317211 */ /* 0x000fe400030f0eff */
[-C--:B------:R-:W-:Y:S02]  /*1790*/  IADD3 R50, P5, PT, R53, R54.reuse, RZ ;  /* 0x0000003635327210 */ /* 0x080fe40007fbe0ff */
[----:B------:R-:W-:Y:S02]  /*17a0*/  IADD3 R52, P6, PT, R55, R54, RZ ;  /* 0x0000003637347210 */ /* 0x000fe40007fde0ff */
[----:B------:R-:W-:-:S02]  /*17b0*/  LEA.HI.X.SX32 R45, R45, R58, 0x1, P4 ;  /* 0x0000003a2d2d7211 */ /* 0x000fc400020f0eff */
[----:B------:R-:W-:Y:S01]  /*17c0*/  IADD3 R48, P4, PT, R51, R54, RZ ;  /* 0x0000003633307210 */ /* 0x000fe20007f9e0ff */
[----:B------:R-:W-:Y:S01]  /*17d0*/  @P3 IMAD.MOV.U32 R59, RZ, RZ, R43 ;  /* 0x000000ffff3b3224 */ /* 0x000fe200078e002b */
[-C--:B------:R-:W-:Y:S02]  /*17e0*/  LEA.HI.X.SX32 R53, R53, R58.reuse, 0x1, P5 ;  /* 0x0000003a35357211 */ /* 0x080fe400028f0eff */
[----:B------:R-:W-:Y:S02]  /*17f0*/  LEA.HI.X.SX32 R55, R55, R58, 0x1, P6 ;  /* 0x0000003a37377211 */ /* 0x000fe400030f0eff */
[-C--:B------:R-:W-:Y:S02]  /*1800*/  ISETP.LT.AND P5, PT, R9, R82.reuse, P0 ;  /* 0x000000520900720c */ /* 0x080fe400007a1270 */
[----:B------:R-:W-:Y:S02]  /*1810*/  ISETP.LT.AND P6, PT, R33, R82, P0 ;  /* 0x000000522100720c */ /* 0x000fe400007c1270 */
[----:B------:R-:W-:-:S02]  /*1820*/  LEA.HI.X.SX32 R51, R51, R58, 0x1, P4 ;  /* 0x0000003a33337211 */ /* 0x000fc400020f0eff */
[C---:B------:R-:W-:Y:S02]  /*1830*/  IADD3 R54, P4, PT, R57.reuse, R54, RZ ;  /* 0x0000003639367210 */ /* 0x040fe40007f9e0ff */
[----:B------:R-:W-:Y:S02]  /*1840*/  PRMT R83, RZ, 0x7610, R83 ;  /* 0x00007610ff537816 */ /* 0x000fe40000000053 */
[----:B------:R-:W-:Y:S01]  /*1850*/  LEA.HI.X.SX32 R57, R57, R58, 0x1, P4 ;  /* 0x0000003a39397211 */ /* 0x000fe200020f0eff */
[----:B------:R-:W-:Y:S01]  /*1860*/  @P3 IMAD.MOV.U32 R58, RZ, RZ, R40 ;  /* 0x000000ffff3a3224 */ /* 0x000fe200078e0028 */
[----:B------:R-:W-:Y:S02]  /*1870*/  PRMT R85, RZ, 0x7610, R85 ;  /* 0x00007610ff557816 */ /* 0x000fe40000000055 */
[----:B------:R-:W-:Y:S01]  /*1880*/  PRMT R87, RZ, 0x7610, R87 ;  /* 0x00007610ff577816 */ /* 0x000fe20000000057 */
[----:B------:R-:W-:Y:S01]  /*1890*/  @P6 IMAD.MOV.U32 R60, RZ, RZ, R44 ;  /* 0x000000ffff3c6224 */ /* 0x000fe200078e002c */
[----:B------:R1:W5:Y:S01]  /*18a0*/  @P3 LDG.E.U8 R83, desc[UR26][R58.64] ;  /* 0x0000001a3a533981 */ /* 0x000362000c1e1100 */
[----:B------:R-:W-:Y:S01]  /*18b0*/  @P6 IMAD.MOV.U32 R61, RZ, RZ, R47 ;  /* 0x000000ffff3d6224 */ /* 0x000fe200078e002f */
[----:B------:R-:W-:Y:S01]  /*18c0*/  IADD3 R78, P4, PT, R56, UR10, RZ ;  /* 0x0000000a384e7c10 */ /* 0x000fe2000ff9e0ff */
[----:B0-----:R-:W-:-:S02]  /*18d0*/  IMAD R63, R63, UR4, RZ ;  /* 0x000000043f3f7c24 */ /* 0x001fc4000f8e02ff */
[----:B------:R-:W-:Y:S01]  /*18e0*/  IMAD R72, R62, UR4, RZ ;  /* 0x000000043e487c24 */ /* 0x000fe2000f8e02ff */
[----:B------:R0:W5:Y:S01]  /*18f0*/  @P6 LDG.E.U8 R87, desc[UR26][R60.64] ;  /* 0x0000001a3c576981 */ /* 0x000162000c1e1100 */
[----:B------:R-:W-:Y:S01]  /*1900*/  LEA.HI.X.SX32 R80, R56, UR11, 0x1, P4 ;  /* 0x0000000b38507c11 */ /* 0x000fe2000a0f0eff */
[----:B-1----:R-:W-:Y:S02]  /*1910*/  @P5 IMAD.MOV.U32 R58, RZ, RZ, R42 ;  /* 0x000000ffff3a5224 */ /* 0x002fe400078e002a */
[----:B------:R-:W-:Y:S02]  /*1920*/  @P5 IMAD.MOV.U32 R59, RZ, RZ, R45 ;  /* 0x000000ffff3b5224 */ /* 0x000fe400078e002d */
[----:B------:R-:W-:-:S03]  /*1930*/  IMAD R74, R67, UR4, RZ ;  /* 0x00000004434a7c24 */ /* 0x000fc6000f8e02ff */
[----:B------:R1:W5:Y:S01]  /*1940*/  @P5 LDG.E.U8 R85, desc[UR26][R58.64] ;  /* 0x0000001a3a555981 */ /* 0x000362000c1e1100 */
[----:B0-----:R-:W-:Y:S01]  /*1950*/  IADD3 R60, P5, PT, R63, R78, RZ ;  /* 0x0000004e3f3c7210 */ /* 0x001fe20007fbe0ff */
[----:B------:R-:W-:Y:S02]  /*1960*/  IMAD R73, R66, UR4, RZ ;  /* 0x0000000442497c24 */ /* 0x000fe4000f8e02ff */
[----:B------:R-:W-:Y:S01]  /*1970*/  IMAD R71, R71, UR4, RZ ;  /* 0x0000000447477c24 */ /* 0x000fe2000f8e02ff */
[----:B------:R-:W-:Y:S01]  /*1980*/  LEA.HI.X.SX32 R61, R63, R80, 0x1, P5 ;  /* 0x000000503f3d7211 */ /* 0x000fe200028f0eff */
[----:B------:R-:W-:Y:S01]  /*1990*/  IMAD R75, R68, UR4, RZ ;  /* 0x00000004444b7c24 */ /* 0x000fe2000f8e02ff */
[-C--:B------:R-:W-:Y:S02]  /*19a0*/  IADD3 R68, P5, PT, R74, R78.reuse, RZ ;  /* 0x0000004e4a447210 */ /* 0x080fe40007fbe0ff */
[CC--:B-1----:R-:W-:Y:S02]  /*19b0*/  IADD3 R58, P6, PT, R72.reuse, R78.reuse, RZ ;  /* 0x0000004e483a7210 */ /* 0x0c2fe40007fde0ff */
[----:B------:R-:W-:Y:S01]  /*19c0*/  IADD3 R62, P4, PT, R73, R78, RZ ;  /* 0x0000004e493e7210 */ /* 0x000fe20007f9e0ff */
[----:B------:R-:W-:Y:S01]  /*19d0*/  IMAD R76, R69, UR4, RZ ;  /* 0x00000004454c7c24 */ /* 0x000fe2000f8e02ff */
[----:B------:R-:W-:-:S02]  /*19e0*/  LEA.HI.X.SX32 R59, R72, R80, 0x1, P6 ;  /* 0x00000050483b7211 */ /* 0x000fc400030f0eff */
[----:B------:R-:W-:Y:S01]  /*19f0*/  IADD3 R66, P6, PT, R71, R78, RZ ;  /* 0x0000004e47427210 */ /* 0x000fe20007fde0ff */
[----:B------:R-:W-:Y:S01]  /*1a00*/  IMAD R77, R70, UR4, RZ ;  /* 0x00000004464d7c24 */ /* 0x000fe2000f8e02ff */
[-C--:B------:R-:W-:Y:S02]  /*1a10*/  LEA.HI.X.SX32 R69, R74, R80.reuse, 0x1, P5 ;  /* 0x000000504a457211 */ /* 0x080fe400028f0eff */
[----:B------:R-:W-:Y:S02]  /*1a20*/  LEA.HI.X.SX32 R63, R73, R80, 0x1, P4 ;  /* 0x00000050493f7211 */ /* 0x000fe400020f0eff */
[----:B------:R-:W-:Y:S02]  /*1a30*/  ISETP.LT.AND P5, PT, R41, R82, P0 ;  /* 0x000000522900720c */ /* 0x000fe400007a1270 */
[----:B------:R-:W-:Y:S02]  /*1a40*/  IADD3 R70, P4, PT, R75, R78, RZ ;  /* 0x0000004e4b467210 */ /* 0x000fe40007f9e0ff */
[----:B------:R-:W-:-:S02]  /*1a50*/  LOP3.LUT R56, R5, 0x4, RZ, 0xfc, !PT ;  /* 0x0000000405387812 */ /* 0x000fc400078efcff */
[----:B------:R-:W-:Y:S02]  /*1a60*/  LEA.HI.X.SX32 R67, R71, R80, 0x1, P6 ;  /* 0x0000005047437211 */ /* 0x000fe400030f0eff */
[----:B------:R-:W-:Y:S02]  /*1a70*/  IADD3 R72, P6, PT, R76, R78, RZ ;  /* 0x0000004e4c487210 */ /* 0x000fe40007fde0ff */
[----:B------:R-:W-:Y:S02]  /*1a80*/  LEA.HI.X.SX32 R71, R75, R80, 0x1, P4 ;  /* 0x000000504b477211 */ /* 0x000fe400020f0eff */
[----:B------:R-:W-:Y:S02]  /*1a90*/  ISETP.LT.AND P4, PT, R56, R82, P0 ;  /* 0x000000523800720c */ /* 0x000fe40000781270 */
[----:B------:R-:W-:Y:S02]  /*1aa0*/  LEA.HI.X.SX32 R73, R76, R80, 0x1, P6 ;  /* 0x000000504c497211 */ /* 0x000fe400030f0eff */
[----:B------:R-:W-:Y:S01]  /*1ab0*/  IADD3 R74, P6, PT, R77, R78, RZ ;  /* 0x0000004e4d4a7210 */ /* 0x000fe20007fde0ff */
[----:B------:R-:W-:Y:S01]  /*1ac0*/  @P5 IMAD.MOV.U32 R81, RZ, RZ, R57 ;  /* 0x000000ffff515224 */ /* 0x000fe200078e0039 */
[----:B------:R-:W-:-:S02]  /*1ad0*/  PRMT R91, RZ, 0x7610, R91 ;  /* 0x00007610ff5b7816 */ /* 0x000fc4000000005b */
[----:B------:R-:W-:Y:S01]  /*1ae0*/  LEA.HI.X.SX32 R75, R77, R80, 0x1, P6 ;  /* 0x000000504d4b7211 */ /* 0x000fe200030f0eff */
[----:B------:R-:W-:Y:S01]  /*1af0*/  @P5 IMAD.MOV.U32 R80, RZ, RZ, R54 ;  /* 0x000000ffff505224 */ /* 0x000fe200078e0036 */
[----:B------:R-:W-:-:S04]  /*1b00*/  PRMT R89, RZ, 0x7610, R89 ;  /* 0x00007610ff597816 */ /* 0x000fc80000000059 */
[----:B------:R0:W5:Y:S01]  /*1b10*/  @P5 LDG.E.U8 R91, desc[UR26][R80.64] ;  /* 0x0000001a505b5981 */ /* 0x000162000c1e1100 */
[C---:B------:R-:W-:Y:S01]  /*1b20*/  LOP3.LUT R76, R5.reuse, 0x14, RZ, 0xfc, !PT ;  /* 0x00000014054c7812 */ /* 0x040fe200078efcff */
[----:B0-----:R-:W-:Y:S02]  /*1b30*/  @P4 IMAD.MOV.U32 R80, RZ, RZ, R46 ;  /* 0x000000ffff504224 */ /* 0x001fe400078e002e */
[----:B------:R-:W-:Y:S01]  /*1b40*/  @P4 IMAD.MOV.U32 R81, RZ, RZ, R49 ;  /* 0x000000ffff514224 */ /* 0x000fe200078e0031 */
[----:B------:R-:W-:-:S04]  /*1b50*/  LOP3.LUT R77, R5, 0x24, RZ, 0xfc, !PT ;  /* 0x00000024054d7812 */ /* 0x000fc800078efcff */
[----:B------:R0:W5:Y:S01]  /*1b60*/  @P4 LDG.E.U8 R89, desc[UR26][R80.64] ;  /* 0x0000001a50594981 */ /* 0x000162000c1e1100 */
[-C--:B------:R-:W-:Y:S02]  /*1b70*/  ISETP.LT.AND P4, PT, R76, R82.reuse, P0 ;  /* 0x000000524c00720c */ /* 0x080fe40000781270 */
[-C--:B------:R-:W-:Y:S02]  /*1b80*/  ISETP.LT.AND P5, PT, R77, R82.reuse, P0 ;  /* 0x000000524d00720c */ /* 0x080fe400007a1270 */
[----:B------:R-:W-:Y:S02]  /*1b90*/  LOP3.LUT R78, R5, 0x34, RZ, 0xfc, !PT ;  /* 0x00000034054e7812 */ /* 0x000fe400078efcff */
[-C--:B------:R-:W-:Y:S02]  /*1ba0*/  ISETP.LT.AND P3, PT, R4, R82.reuse, P0 ;  /* 0x000000520400720c */ /* 0x080fe40000761270 */
[----:B------:R-:W-:Y:S02]  /*1bb0*/  ISETP.LT.AND P0, PT, R78, R82, P0 ;  /* 0x000000524e00720c */ /* 0x000fe40000701270 */
[----:B------:R-:W-:-:S03]  /*1bc0*/  PRMT R93, RZ, 0x7610, R93 ;  /* 0x00007610ff5d7816 */ /* 0x000fc6000000005d */
[----:B0-----:R-:W-:Y:S02]  /*1bd0*/  @P4 IMAD.MOV.U32 R80, RZ, RZ, R48 ;  /* 0x000000ffff504224 */ /* 0x001fe400078e0030 */
[----:B------:R-:W-:Y:S01]  /*1be0*/  @P4 IMAD.MOV.U32 R81, RZ, RZ, R51 ;  /* 0x000000ffff514224 */ /* 0x000fe200078e0033 */
[----:B------:R-:W-:-:S04]  /*1bf0*/  PRMT R95, RZ, 0x7610, R95 ;  /* 0x00007610ff5f7816 */ /* 0x000fc8000000005f */
[----:B------:R0:W5:Y:S01]  /*1c00*/  @P4 LDG.E.U8 R93, desc[UR26][R80.64] ;  /* 0x0000001a505d4981 */ /* 0x000162000c1e1100 */
[----:B------:R-:W-:Y:S02]  /*1c10*/  PRMT R97, RZ, 0x7610, R97 ;  /* 0x00007610ff617816 */ /* 0x000fe40000000061 */
[----:B------:R-:W-:Y:S02]  /*1c20*/  PRMT R100, RZ, 0x7610, R100 ;  /* 0x00007610ff647816 */ /* 0x000fe40000000064 */
[----:B------:R-:W-:Y:S02]  /*1c30*/  PRMT R104, RZ, 0x7610, R104 ;  /* 0x00007610ff687816 */ /* 0x000fe40000000068 */
[----:B------:R-:W-:Y:S02]  /*1c40*/  PRMT R102, RZ, 0x7610, R102 ;  /* 0x00007610ff667816 */ /* 0x000fe40000000066 */
[----:B------:R-:W-:Y:S01]  /*1c50*/  PRMT R106, RZ, 0x7610, R106 ;  /* 0x00007610ff6a7816 */ /* 0x000fe2000000006a */
[----:B0-----:R-:W-:Y:S01]  /*1c60*/  @P5 IMAD.MOV.U32 R80, RZ, RZ, R50 ;  /* 0x000000ffff505224 */ /* 0x001fe200078e0032 */
[----:B------:R-:W-:Y:S01]  /*1c70*/  PRMT R99, RZ, 0x7610, R99 ;  /* 0x00007610ff637816 */ /* 0x000fe20000000063 */
[----:B------:R-:W-:Y:S01]  /*1c80*/  @P5 IMAD.MOV.U32 R81, RZ, RZ, R53 ;  /* 0x000000ffff515224 */ /* 0x000fe200078e0035 */
[----:B------:R-:W-:Y:S01]  /*1c90*/  PRMT R101, RZ, 0x7610, R101 ;  /* 0x00007610ff657816 */ /* 0x000fe20000000065 */
[----:B------:R-:W5:Y:S01]  /*1ca0*/  @P3 LDG.E.U8 R100, desc[UR26][R58.64] ;  /* 0x0000001a3a643981 */ /* 0x000f62000c1e1100 */
[----:B------:R-:W-:-:S03]  /*1cb0*/  PRMT R103, RZ, 0x7610, R103 ;  /* 0x00007610ff677816 */ /* 0x000fc60000000067 */
[----:B------:R0:W5:Y:S01]  /*1cc0*/  @P5 LDG.E.U8 R95, desc[UR26][R80.64] ;  /* 0x0000001a505f5981 */ /* 0x000162000c1e1100 */
[----:B------:R-:W-:-:S03]  /*1cd0*/  PRMT R105, RZ, 0x7610, R105 ;  /* 0x00007610ff697816 */ /* 0x000fc60000000069 */
[----:B------:R-:W5:Y:S04]  /*1ce0*/  @P3 LDG.E.U8 R104, desc[UR26][R62.64] ;  /* 0x0000001a3e683981 */ /* 0x000f68000c1e1100 */
[----:B------:R-:W5:Y:S01]  /*1cf0*/  @P3 LDG.E.U8 R102, desc[UR26][R68.64] ;  /* 0x0000001a44663981 */ /* 0x000f62000c1e1100 */
[----:B0-----:R-:W-:Y:S02]  /*1d00*/  @P0 IMAD.MOV.U32 R80, RZ, RZ, R52 ;  /* 0x000000ffff500224 */ /* 0x001fe400078e0034 */
[----:B------:R-:W-:Y:S01]  /*1d10*/  @P0 IMAD.MOV.U32 R81, RZ, RZ, R55 ;  /* 0x000000ffff510224 */ /* 0x000fe200078e0037 */
[----:B------:R-:W5:Y:S04]  /*1d20*/  @P3 LDG.E.U8 R106, desc[UR26][R72.64] ;  /* 0x0000001a486a3981 */ /* 0x000f68000c1e1100 */
[----:B------:R0:W5:Y:S04]  /*1d30*/  @P0 LDG.E.U8 R97, desc[UR26][R80.64] ;  /* 0x0000001a50610981 */ /* 0x000168000c1e1100 */
[----:B------:R-:W5:Y:S04]  /*1d40*/  @P3 LDG.E.U8 R99, desc[UR26][R60.64] ;  /* 0x0000001a3c633981 */ /* 0x000f68000c1e1100 */
[----:B------:R-:W5:Y:S04]  /*1d50*/  @P3 LDG.E.U8 R101, desc[UR26][R66.64] ;  /* 0x0000001a42653981 */ /* 0x000f68000c1e1100 */
[----:B------:R-:W5:Y:S04]  /*1d60*/  @P3 LDG.E.U8 R103, desc[UR26][R70.64] ;  /* 0x0000001a46673981 */ /* 0x000f68000c1e1100 */
[----:B------:R-:W5:Y:S01]  /*1d70*/  @P3 LDG.E.U8 R105, desc[UR26][R74.64] ;  /* 0x0000001a4a693981 */ /* 0x000f62000c1e1100 */
[----:B------:R-:W-:-:S04]  /*1d80*/  SHF.R.S32.HI R79, RZ, 0x7, R18 ;  /* 0x00000007ff4f7819 */ /* 0x000fc80000011412 */
[----:B------:R-:W-:Y:S01]  /*1d90*/  SGXT R79, R79, 0x1 ;  /* 0x000000014f4f781a */ /* 0x000fe20000000200 */
[----:B------:R-:W-:-:S04]  /*1da0*/  @!UP0 UIADD3 UR4, UPT, UPT, -UR7, 0x100000, URZ ;  /* 0x0010000007048890 */ /* 0x000fc8000fffe1ff */
[----:B------:R-:W-:Y:S02]  /*1db0*/  @!UP0 USHF.L.U32 UR5, UR4, 0xb, URZ ;  /* 0x0000000b04058899 */ /* 0x000fe400080006ff */
[----:B------:R-:W-:Y:S01]  /*1dc0*/  @!UP0 USHF.L.U32 UR4, UR4, 0x1, URZ ;  /* 0x0000000104048899 */ /* 0x000fe200080006ff */
[----:B------:R-:W-:Y:S01]  /*1dd0*/  LOP3.LUT R79, R79, 0x90, RZ, 0xc0, !PT ;  /* 0x000000904f4f7812 */ /* 0x000fe200078ec0ff */
[----:B------:R-:W-:-:S03]  /*1de0*/  VOTEU.ALL UP0, P2 ;  /* 0x0000000000ff7886 */ /* 0x000fc60001000000 */
[----:B------:R-:W-:-:S04]  /*1df0*/  LOP3.LUT R79, R79, 0x7f, R18, 0x78, !PT ;  /* 0x0000007f4f4f7812 */ /* 0x000fc800078e7812 */
[----:B0-----:R-:W-:-:S03]  /*1e00*/  LOP3.LUT R80, R79, 0x20, RZ, 0x3c, !PT ;  /* 0x000000204f507812 */ /* 0x001fc600078e3cff */
[----:B------:R0:W1:Y:S01]  /*1e10*/  @!UP0 SYNCS.EXCH.64 URZ, [UR13+0x3008], UR4 ;  /* 0x003008040dff85b2 */ /* 0x0000620008000100 */
[----:B------:R-:W-:-:S04]  /*1e20*/  ISETP.NE.U32.AND P0, PT, RZ, UR16, PT ;  /* 0x00000010ff007c0c */ /* 0x000fc8000bf05070 */
[C---:B------:R-:W-:Y:S02]  /*1e30*/  ISETP.LT.OR P3, PT, R6.reuse, 0x40, P0 ;  /* 0x000000400600780c */ /* 0x040fe40000761670 */
[----:B------:R-:W-:Y:S01]  /*1e40*/  ISETP.GE.AND P4, PT, R6, 0x80, PT ;  /* 0x000000800600780c */ /* 0x000fe20003f86270 */
[----:B--2---:R0:W-:Y:S04]  /*1e50*/  STS.U8 [R79+UR13], R92 ;  /* 0x0000005c4f007988 */ /* 0x0041e8000800000d */
[----:B---3--:R0:W-:Y:S04]  /*1e60*/  STS.U8 [R79+UR13+0x200], R94 ;  /* 0x0002005e4f007988 */ /* 0x0081e8000800000d */
[----:B----4-:R0:W-:Y:S04]  /*1e70*/  STS.U8 [R79+UR13+0x400], R96 ;  /* 0x000400604f007988 */ /* 0x0101e8000800000d */
[----:B-----5:R0:W-:Y:S04]  /*1e80*/  STS.U8 [R79+UR13+0x600], R98 ;  /* 0x000600624f007988 */ /* 0x0201e8000800000d */
[----:B------:R0:W-:Y:S04]  /*1e90*/  STS.U8 [R79+UR13+0x800], R84 ;  /* 0x000800544f007988 */ /* 0x0001e8000800000d */
        /* <DEDUP_REMOVED lines=18> */
[----:B------:R0:W-:Y:S01]  /*1fc0*/  STS.U8 [R80+UR13+0x2700], R105 ;  /* 0x0027006950007988 */ /* 0x0001e2000800000d */
[----:B-1----:R1:W-:Y:S06]  /*1fd0*/  MEMBAR.ALL.CTA ;  /* 0x0000000000007992 */ /* 0x0023ec0000008000 */
[----:B-1----:R-:W1:Y:S02]  /*1fe0*/  FENCE.VIEW.ASYNC.S ;  /* 0x00000000000073c6 */ /* 0x002e640000000000 */
[----:B-1----:R-:W-:Y:S06]  /*1ff0*/  BAR.SYNC.DEFER_BLOCKING 0x0 ;  /* 0x0000000000007b1d */ /* 0x002fec0000010000 */
[----:B------:R-:W-:Y:S05]  /*2000*/  @P3 BRA `(.L_x_6) ;  /* 0x0000000000683947 */ /* 0x000fea0003800000 */
[----:B0-----:R-:W-:Y:S02]  /*2010*/  UIADD3 UR4, UPT, UPT, UR13, 0x2000, URZ ;  /* 0x000020000d047890 */ /* 0x001fe4000fffe0ff */
[----:B------:R-:W-:Y:S02]  /*2020*/  USHF.R.U32.HI UR6, URZ, 0x4, UR13 ;  /* 0x00000004ff067899 */ /* 0x000fe4000801160d */
[----:B------:R-:W-:Y:S02]  /*2030*/  USHF.R.U32.HI UR4, URZ, 0x4, UR4 ;  /* 0x00000004ff047899 */ /* 0x000fe40008011604 */
[----:B------:R-:W-:Y:S02]  /*2040*/  USGXT.U32 UR6, UR6, 0xe ;  /* 0x0000000e0606789a */ /* 0x000fe40008000000 */
[----:B------:R-:W-:Y:S01]  /*2050*/  USGXT.U32 UR8, UR4, 0xe ;  /* 0x0000000e0408789a */ /* 0x000fe20008000000 */
[----:B------:R-:W-:Y:S01]  /*2060*/  UMOV UR10, 0xffffff80 ;  /* 0xffffff80000a7882 */ /* 0x000fe20000000000 */
[----:B------:R-:W-:Y:S01]  /*2070*/  UMOV UR11, 0x7fffbfdf ;  /* 0x7fffbfdf000b7882 */ /* 0x000fe20000000000 */
[----:B------:R-:W-:Y:S01]  /*2080*/  UMOV UR16, 0xfffffffe ;  /* 0xfffffffe00107882 */ /* 0x000fe20000000000 */
[----:B------:R-:W-:Y:S01]  /*2090*/  UMOV UR17, 0x7fffbfdf ;  /* 0x7fffbfdf00117882 */ /* 0x000fe20000000000 */
[----:B------:R-:W-:Y:S01]  /*20a0*/  UMOV UR7, URZ ;  /* 0x000000ff00077c82 */ /* 0x000fe20008000000 */
[----:B------:R-:W-:Y:S01]  /*20b0*/  UMOV UR9, URZ ;  /* 0x000000ff00097c82 */ /* 0x000fe20008000000 */
[----:B------:R-:W-:-:S02]  /*20c0*/  UIADD3.64 UR10, UPT, UPT, UR6, -UR10, URZ ;  /* 0x8000000a060a7297 */ /* 0x000fc4000fffe0ff */
[----:B------:R-:W-:Y:S01]  /*20d0*/  UIADD3.64 UR16, UPT, UPT, UR8, -UR16, URZ ;  /* 0x8000001008107297 */ /* 0x000fe2000fffe0ff */
[----:B------:R-:W-:Y:S01]  /*20e0*/  UMOV UR18, 0x0 ;  /* 0x0000000000127882 */ /* 0x000fe20000000000 */
[----:B------:R-:W-:Y:S01]  /*20f0*/  UMOV UR19, 0x4088010 ;  /* 0x0408801000137882 */ /* 0x000fe20000000000 */
[----:B------:R-:W-:Y:S01]  /*2100*/  UMOV UR4, UR15 ;  /* 0x0000000f00047c82 */ /* 0x000fe20008000000 */
[----:B------:R-:W-:Y:S01]  /*2110*/  UMOV UR5, URZ ;  /* 0x000000ff00057c82 */ /* 0x000fe20008000000 */
[----:B------:R-:W-:Y:S01]  /*2120*/  UMOV UR7, 0x80004020 ;  /* 0x8000402000077882 */ /* 0x000fe20000000000 */
[----:B------:R-:W-:Y:S01]  /*2130*/  UMOV UR9, 0x80004020 ;  /* 0x8000402000097882 */ /* 0x000fe20000000000 */
[----:B------:R-:W-:Y:S01]  /*2140*/  UMOV UR20, 0x0 ;  /* 0x0000000000147882 */ /* 0x000fe20000000000 */
[----:B------:R-:W-:Y:S01]  /*2150*/  UMOV UR21, 0x4088010 ;  /* 0x0408801000157882 */ /* 0x000fe20000000000 */
[----:B------:R-:W-:Y:S01]  /*2160*/  UMOV UR4, UR4 ;  /* 0x0000000400047c82 */ /* 0x000fe20008000000 */
[----:B------:R1:W-:Y:S01]  /*2170*/  UTCQMMA gdesc[UR6], gdesc[UR8], tmem[UR12], tmem[UR18], idesc[UR19], !UPT ;  /* 0x00ff1208060075ea */ /* 0x0003e2000f80030c */
[----:B------:R1:W-:Y:S01]  /*2180*/  UTCQMMA gdesc[UR10], gdesc[UR16], tmem[UR12], tmem[UR20], idesc[UR21], UPT ;  /* 0x00ff14100a0075ea */ /* 0x0003e2000b80030c */
[----:B------:R1:W-:Y:S01]  /*2190*/  UTCBAR [UR4], URZ ;  /* 0x000000ff040073e9 */ /* 0x0003e200080000ff */
[----:B------:R-:W-:Y:S01]  /*21a0*/  NOP ;  /* 0x0000000000007918 */ /* 0x000fe20000000000 */
.L_x_6:
[----:B01----:R-:W-:Y:S01]  /*21b0*/  UMOV UR4, URZ ;  /* 0x000000ff00047c82 */ /* 0x003fe20008000000 */
[----:B------:R-:W-:Y:S05]  /*21c0*/  @!P4 BRA `(.L_x_7) ;  /* 0x0000000c0088c947 */ /* 0x000fea0003800000 */
[----:B------:R-:W-:Y:S01]  /*21d0*/  SHF.R.S32.HI R85, RZ, 0x1f, R6 ;  /* 0x0000001fff557819 */ /* 0x000fe20000011406 */
[----:B------:R-:W-:Y:S01]  /*21e0*/  UIADD3 UR4, UPT, UPT, UR13, 0x1000, URZ ;  /* 0x000010000d047890 */ /* 0x000fe2000fffe0ff */
[----:B------:R-:W-:Y:S01]  /*21f0*/  IMAD.SHL.U32 R81, R64, 0x40, RZ ;  /* 0x0000004040517824 */ /* 0x000fe200078e00ff */
[----:B------:R-:W-:Y:S01]  /*2200*/  UIADD3 UR5, UPT, UPT, UR13, 0x2800, URZ ;  /* 0x000028000d057890 */ /* 0x000fe2000fffe0ff */
[----:B------:R-:W-:Y:S01]  /*2210*/  LEA.HI R85, R85, R6, RZ, 0x6 ;  /* 0x0000000655557211 */ /* 0x000fe200078f30ff */
[----:B------:R-:W-:Y:S01]  /*2220*/  USHF.R.U32.HI UR4, URZ, 0x4, UR4 ;  /* 0x00000004ff047899 */ /* 0x000fe20008011604 */
[----:B------:R-:W-:Y:S01]  /*2230*/  IMAD.SHL.U32 R83, R65, 0x40, RZ ;  /* 0x0000004041537824 */ /* 0x000fe200078e00ff */
[----:B------:R-:W-:Y:S01]  /*2240*/  USHF.R.U32.HI UR5, URZ, 0x4, UR5 ;  /* 0x00000004ff057899 */ /* 0x000fe20008011605 */
[----:B------:R-:W-:Y:S01]  /*2250*/  SHF.R.S32.HI R85, RZ, 0x6, R85 ;  /* 0x00000006ff557819 */ /* 0x000fe20000011455 */
[----:B------:R-:W-:Y:S01]  /*2260*/  USGXT.U32 UR6, UR4, 0xe ;  /* 0x0000000e0406789a */ /* 0x000fe20008000000 */
[----:B------:R-:W-:Y:S01]  /*2270*/  VIADD R82, R82, 0xffffffc0 ;  /* 0xffffffc052527836 */ /* 0x000fe20000000000 */
[----:B------:R-:W-:Y:S01]  /*2280*/  USGXT.U32 UR8, UR5, 0xe ;  /* 0x0000000e0508789a */ /* 0x000fe20008000000 */
[----:B------:R-:W-:Y:S01]  /*2290*/  VIMNMX R85, PT, PT, R85, 0x2, !PT ;  /* 0x0000000255557848 */ /* 0x000fe20007fe0100 */
[----:B------:R-:W-:Y:S01]  /*22a0*/  IMAD.MOV.U32 R64, RZ, RZ, RZ ;  /* 0x000000ffff407224 */ /* 0x000fe200078e00ff */
[----:B------:R-:W-:Y:S01]  /*22b0*/  SHF.R.S32.HI R84, RZ, 0x1f, R81 ;  /* 0x0000001fff547819 */ /* 0x000fe20000011451 */
[----:B------:R-:W-:Y:S01]  /*22c0*/  UMOV UR16, 0xffffff80 ;  /* 0xffffff8000107882 */ /* 0x000fe20000000000 */
[----:B------:R-:W-:Y:S01]  /*22d0*/  SHF.R.S32.HI R86, RZ, 0x1f, R83 ;  /* 0x0000001fff567819 */ /* 0x000fe20000011453 */
[----:B------:R-:W-:Y:S01]  /*22e0*/  VIADD R85, R85, 0xffffffff ;  /* 0xffffffff55557836 */ /* 0x000fe20000000000 */
        /* <DEDUP_REMOVED lines=8> */
[----:B------:R-:W-:-:S10]  /*2370*/  UMOV UR5, URZ ;  /* 0x000000ff00057c82 */ /* 0x000fd40008000000 */
.L_x_10:
[C---:B------:R-:W-:Y:S01]  /*2380*/  IADD3 R72, P3, PT, R83.reuse, R72, RZ ;  /* 0x0000004853487210 */ /* 0x040fe20007f7e0ff */
[----:B------:R-:W-:Y:S01]  /*2390*/  IMAD.U32 R64, R64, -0x80000000, RZ ;  /* 0x8000000040407824 */ /* 0x000fe200078e00ff */
[C---:B------:R-:W-:Y:S02]  /*23a0*/  IADD3 R74, P6, PT, R83.reuse, R74, RZ ;  /* 0x0000004a534a7210 */ /* 0x040fe40007fde0ff */
[C---:B------:R-:W-:Y:S01]  /*23b0*/  IADD3 R70, P4, PT, R83.reuse, R70, RZ ;  /* 0x0000004653467210 */ /* 0x040fe20007f9e0ff */
[C---:B------:R-:W-:Y:S01]  /*23c0*/  IMAD.X R73, R86.reuse, 0x1, R73, P3 ;  /* 0x0000000156497824 */ /* 0x040fe200018e0649 */
[C---:B------:R-:W-:Y:S01]  /*23d0*/  IADD3 R62, P3, PT, R83.reuse, R62, RZ ;  /* 0x0000003e533e7210 */ /* 0x040fe20007f7e0ff */
[C---:B------:R-:W-:Y:S01]  /*23e0*/  IMAD.X R75, R86.reuse, 0x1, R75, P6 ;  /* 0x00000001564b7824 */ /* 0x040fe200030e064b */
[C---:B------:R-:W-:Y:S01]  /*23f0*/  IADD3 R68, P5, PT, R83.reuse, R68, RZ ;  /* 0x0000004453447210 */ /* 0x040fe20007fbe0ff */
[C---:B------:R-:W-:Y:S01]  /*2400*/  IMAD.X R71, R86.reuse, 0x1, R71, P4 ;  /* 0x0000000156477824 */ /* 0x040fe200020e0647 */
[----:B------:R-:W-:Y:S01]  /*2410*/  IADD3 R66, P6, PT, R83, R66, RZ ;  /* 0x0000004253427210 */ /* 0x000fe20007fde0ff */
[C---:B------:R-:W-:Y:S01]  /*2420*/  IMAD.X R63, R86.reuse, 0x1, R63, P3 ;  /* 0x00000001563f7824 */ /* 0x040fe200018e063f */
[----:B------:R-:W-:Y:S01]  /*2430*/  IADD3 R38, P3, PT, R81, R38, RZ ;  /* 0x0000002651267210 */ /* 0x000fe20007f7e0ff */
[C---:B------:R-:W-:Y:S01]  /*2440*/  IMAD.X R69, R86.reuse, 0x1, R69, P5 ;  /* 0x0000000156457824 */ /* 0x040fe200028e0645 */
[C---:B------:R-:W-:Y:S01]  /*2450*/  IADD3 R60, P4, PT, R83.reuse, R60, RZ ;  /* 0x0000003c533c7210 */ /* 0x040fe20007f9e0ff */
[----:B------:R-:W-:Y:S01]  /*2460*/  IMAD.X R67, R86, 0x1, R67, P6 ;  /* 0x0000000156437824 */ /* 0x000fe200030e0643 */
[----:B------:R-:W-:Y:S01]  /*2470*/  IADD3 R58, P5, PT, R83, R58, RZ ;  /* 0x0000003a533a7210 */ /* 0x000fe20007fbe0ff */
[----:B------:R-:W-:Y:S01]  /*2480*/  IMAD.X R39, R84, 0x1, R39, P3 ;  /* 0x0000000154277824 */ /* 0x000fe200018e0627 */
[C---:B------:R-:W-:Y:S01]  /*2490*/  IADD3 R54, P6, PT, R81.reuse, R54, RZ ;  /* 0x0000003651367210 */ /* 0x040fe20007fde0ff */
[C---:B------:R-:W-:Y:S01]  /*24a0*/  IMAD.X R61, R86.reuse, 0x1, R61, P4 ;  /* 0x00000001563d7824 */ /* 0x040fe200020e063d */
[C---:B------:R-:W-:Y:S01]  /*24b0*/  IADD3 R52, P4, PT, R81.reuse, R52, RZ ;  /* 0x0000003451347210 */ /* 0x040fe20007f9e0ff */
[----:B------:R-:W-:Y:S01]  /*24c0*/  IMAD.X R59, R86, 0x1, R59, P5 ;  /* 0x00000001563b7824 */ /* 0x000fe200028e063b */
[C---:B------:R-:W-:Y:S01]  /*24d0*/  IADD3 R36, P5, PT, R81.reuse, R36, RZ ;  /* 0x0000002451247210 */ /* 0x040fe20007fbe0ff */
[C---:B------:R-:W-:Y:S01]  /*24e0*/  IMAD.X R57, R84.reuse, 0x1, R57, P6 ;  /* 0x0000000154397824 */ /* 0x040fe200030e0639 */
[----:B0-----:R-:W0:Y:S01]  /*24f0*/  SYNCS.PHASECHK.TRANS64.TRYWAIT P3, [UR15], R64 ;  /* 0x00000040ff0075a7 */ /* 0x001e22000806110f */
[C---:B------:R-:W-:Y:S01]  /*2500*/  IMAD.X R55, R84.reuse, 0x1, R55, P4 ;  /* 0x0000000154377824 */ /* 0x040fe200020e0637 */
[C---:B------:R-:W-:Y:S01]  /*2510*/  IADD3 R44, P6, PT, R81.reuse, R44, RZ ;  /* 0x0000002c512c7210 */ /* 0x040fe20007fde0ff */
[----:B------:R-:W-:Y:S01]  /*2520*/  IMAD.X R37, R84, 0x1, R37, P5 ;  /* 0x0000000154257824 */ /* 0x000fe200028e0625 */
[----:B------:R-:W-:-:S02]  /*2530*/  IADD3 R34, P4, PT, R81, R34, RZ ;  /* 0x0000002251227210 */ /* 0x000fc40007f9e0ff */
[C---:B------:R-:W-:Y:S01]  /*2540*/  IADD3 R50, P5, PT, R81.reuse, R50, RZ ;  /* 0x0000003251327210 */ /* 0x040fe20007fbe0ff */
[C---:B------:R-:W-:Y:S01]  /*2550*/  IMAD.X R47, R84.reuse, 0x1, R47, P6 ;  /* 0x00000001542f7824 */ /* 0x040fe200030e062f */
        /* <DEDUP_REMOVED lines=18> */
[-C--:B------:R-:W-:Y:S01]  /*2680*/  ISETP.GE.AND P6, PT, R5, R82.reuse, PT ;  /* 0x000000520500720c */ /* 0x080fe20003fc6270 */
[----:B------:R-:W-:Y:S01]  /*2690*/  IMAD.X R49, R84, 0x1, R49, P4 ;  /* 0x0000000154317824 */ /* 0x000fe200020e0631 */
[-C--:B------:R-:W-:Y:S01]  /*26a0*/  ISETP.GE.AND P4, PT, R56, R82.reuse, PT ;  /* 0x000000523800720c */ /* 0x080fe20003f86270 */
[----:B------:R-:W-:Y:S01]  /*26b0*/  IMAD.X R21, R84, 0x1, R21, P5 ;  /* 0x0000000154157824 */ /* 0x000fe200028e0615 */
[----:B------:R-:W-:-:S02]  /*26c0*/  ISETP.GE.AND P5, PT, R8, R82, PT ;  /* 0x000000520800720c */ /* 0x000fc40003fa6270 */
[----:B------:R-:W-:Y:S01]  /*26d0*/  PRMT R88, RZ, 0x7610, R88 ;  /* 0x00007610ff587816 */ /* 0x000fe20000000058 */
[----:B0-----:R-:W-:Y:S10]  /*26e0*/  @!P3 BRA `(.L_x_8) ;  /* 0x0000001000b4b947 */ /* 0x001ff40003800000 */
.L_x_16:
[----:B------:R-:W2:Y:S01]  /*26f0*/  @!P6 LDG.E.U8 R88, desc[UR26][R20.64] ;  /* 0x0000001a1458e981 */ /* 0x000ea2000c1e1100 */
[-C--:B------:R-:W-:Y:S01]  /*2700*/  ISETP.GE.AND P6, PT, R7, R82.reuse, PT ;  /* 0x000000520700720c */ /* 0x080fe20003fc6270 */
[----:B------:R-:W-:Y:S01]  /*2710*/  @!P4 IMAD.MOV.U32 R64, RZ, RZ, R46 ;  /* 0x000000ffff40c224 */ /* 0x000fe200078e002e */
[----:B------:R-:W-:Y:S01]  /*2720*/  PRMT R93, RZ, 0x7610, R93 ;  /* 0x00007610ff5d7816 */ /* 0x000fe2000000005d */
[----:B------:R-:W-:Y:S01]  /*2730*/  @!P4 IMAD.MOV.U32 R65, RZ, RZ, R49 ;  /* 0x000000ffff41c224 */ /* 0x000fe200078e0031 */
[----:B------:R-:W-:Y:S02]  /*2740*/  PRMT R90, RZ, 0x7610, R90 ;  /* 0x00007610ff5a7816 */ /* 0x000fe4000000005a */
[----:B------:R-:W-:Y:S02]  /*2750*/  PRMT R91, RZ, 0x7610, R91 ;  /* 0x00007610ff5b7816 */ /* 0x000fe4000000005b */
[----:B------:R0:W3:Y:S01]  /*2760*/  @!P4 LDG.E.U8 R93, desc[UR26][R64.64] ;  /* 0x0000001a405dc981 */ /* 0x0000e2000c1e1100 */
[----:B------:R-:W-:-:S03]  /*2770*/  ISETP.GE.AND P3, PT, R10, R82, PT ;  /* 0x000000520a00720c */ /* 0x000fc60003f66270 */
[----:B------:R-:W4:Y:S01]  /*2780*/  @!P5 LDG.E.U8 R90, desc[UR26][R22.64] ;  /* 0x0000001a165ad981 */ /* 0x000f22000c1e1100 */
[----:B------:R-:W-:Y:S01]  /*2790*/  ISETP.GE.AND P5, PT, R76, R82, PT ;  /* 0x000000524c00720c */ /* 0x000fe20003fa6270 */
[----:B0-----:R-:W-:Y:S02]  /*27a0*/  @!P6 IMAD.MOV.U32 R64, RZ, RZ, R40 ;  /* 0x000000ffff40e224 */ /* 0x001fe400078e0028 */
[----:B------:R-:W-:-:S05]  /*27b0*/  @!P6 IMAD.MOV.U32 R65, RZ, RZ, R43 ;  /* 0x000000ffff41e224 */ /* 0x000fca00078e002b */
[----:B------:R0:W5:Y:S01]  /*27c0*/  @!P6 LDG.E.U8 R91, desc[UR26][R64.64] ;  /* 0x0000001a405be981 */ /* 0x000162000c1e1100 */
[-C--:B------:R-:W-:Y:S02]  /*27d0*/  ISETP.GE.AND P6, PT, R9, R82.reuse, PT ;  /* 0x000000520900720c */ /* 0x080fe40003fc6270 */
[----:B------:R-:W-:Y:S02]  /*27e0*/  ISETP.GE.AND P4, PT, R11, R82, PT ;  /* 0x000000520b00720c */ /* 0x000fe40003f86270 */
[----:B------:R-:W-:Y:S01]  /*27f0*/  PRMT R87, RZ, 0x7610, R87 ;  /* 0x00007610ff577816 */ /* 0x000fe20000000057 */
[----:B0-----:R-:W-:Y:S02]  /*2800*/  @!P5 IMAD.MOV.U32 R64, RZ, RZ, R48 ;  /* 0x000000ffff40d224 */ /* 0x001fe400078e0030 */
[----:B------:R-:W-:Y:S01]  /*2810*/  @!P5 IMAD.MOV.U32 R65, RZ, RZ, R51 ;  /* 0x000000ffff41d224 */ /* 0x000fe200078e0033 */
[----:B------:R-:W-:Y:S02]  /*2820*/  PRMT R94, RZ, 0x7610, R94 ;  /* 0x00007610ff5e7816 */ /* 0x000fe4000000005e */
[----:B------:R-:W-:-:S02]  /*2830*/  PRMT R89, RZ, 0x7610, R89 ;  /* 0x00007610ff597816 */ /* 0x000fc40000000059 */
[----:B------:R0:W3:Y:S01]  /*2840*/  @!P5 LDG.E.U8 R87, desc[UR26][R64.64] ;  /* 0x0000001a4057d981 */ /* 0x0000e2000c1e1100 */
[----:B------:R-:W-:-:S03]  /*2850*/  ISETP.GE.AND P5, PT, R77, R82, PT ;  /* 0x000000524d00720c */ /* 0x000fc60003fa6270 */
[----:B------:R-:W3:Y:S01]  /*2860*/  @!P4 LDG.E.U8 R94, desc[UR26][R26.64] ;  /* 0x0000001a1a5ec981 */ /* 0x000ee2000c1e1100 */
[----:B------:R-:W-:Y:S01]  /*2870*/  ISETP.GE.AND P4, PT, R30, R82, PT ;  /* 0x000000521e00720c */ /* 0x000fe20003f86270 */
[----:B0-----:R-:W-:Y:S02]  /*2880*/  @!P6 IMAD.MOV.U32 R64, RZ, RZ, R42 ;  /* 0x000000ffff40e224 */ /* 0x001fe400078e002a */
[----:B------:R-:W-:Y:S01]  /*2890*/  @!P6 IMAD.MOV.U32 R65, RZ, RZ, R45 ;  /* 0x000000ffff41e224 */ /* 0x000fe200078e002d */
[----:B------:R-:W-:-:S04]  /*28a0*/  PRMT R92, RZ, 0x7610, R92 ;  /* 0x00007610ff5c7816 */ /* 0x000fc8000000005c */
[----:B------:R0:W5:Y:S01]  /*28b0*/  @!P6 LDG.E.U8 R89, desc[UR26][R64.64] ;  /* 0x0000001a4059e981 */ /* 0x000162000c1e1100 */
[-C--:B------:R-:W-:Y:S02]  /*28c0*/  ISETP.GE.AND P6, PT, R33, R82.reuse, PT ;  /* 0x000000522100720c */ /* 0x080fe40003fc6270 */
[----:B------:R-:W-:Y:S01]  /*28d0*/  PRMT R95, RZ, 0x7610, R95 ;  /* 0x00007610ff5f7816 */ /* 0x000fe2000000005f */
[----:B------:R-:W5:Y:S01]  /*28e0*/  @!P3 LDG.E.U8 R92, desc[UR26][R24.64] ;  /* 0x0000001a185cb981 */ /* 0x000f62000c1e1100 */
[----:B------:R-:W-:Y:S02]  /*28f0*/  PRMT R98, RZ, 0x7610, R98 ;  /* 0x00007610ff627816 */ /* 0x000fe40000000062 */
[----:B------:R-:W-:Y:S01]  /*2900*/  ISETP.GE.AND P3, PT, R19, R82, PT ;  /* 0x000000521300720c */ /* 0x000fe20003f66270 */
[----:B0-----:R-:W-:-:S03]  /*2910*/  @!P5 IMAD.MOV.U32 R64, RZ, RZ, R50 ;  /* 0x000000ffff40d224 */ /* 0x001fc600078e0032 */
[----:B------:R-:W5:Y:S01]  /*2920*/  @!P4 LDG.E.U8 R98, desc[UR26][R34.64] ;  /* 0x0000001a2262c981 */ /* 0x000f62000c1e1100 */
[----:B------:R-:W-:Y:S01]  /*2930*/  @!P5 IMAD.MOV.U32 R65, RZ, RZ, R53 ;  /* 0x000000ffff41d224 */ /* 0x000fe200078e0035 */
[----:B------:R-:W-:Y:S02]  /*2940*/  PRMT R97, RZ, 0x7610, R97 ;  /* 0x00007610ff617816 */ /* 0x000fe40000000061 */
[----:B------:R-:W-:Y:S02]  /*2950*/  ISETP.GE.AND P4, PT, R78, R82, PT ;  /* 0x000000524e00720c */ /* 0x000fe40003f86270 */
[----:B------:R0:W5:Y:S01]  /*2960*/  @!P5 LDG.E.U8 R95, desc[UR26][R64.64] ;  /* 0x0000001a405fd981 */ /* 0x000162000c1e1100 */
[----:B------:R-:W-:Y:S01]  /*2970*/  PRMT R96, RZ, 0x7610, R96 ;  /* 0x00007610ff607816 */ /* 0x000fe20000000060 */
[----:B0-----:R-:W-:-:S05]  /*2980*/  @!P6 IMAD.MOV.U32 R64, RZ, RZ, R44 ;  /* 0x000000ffff40e224 */ /* 0x001fca00078e002c */
[----:B------:R-:W5:Y:S01]  /*2990*/  @!P3 LDG.E.U8 R96, desc[UR26][R28.64] ;  /* 0x0000001a1c60b981 */ /* 0x000f62000c1e1100 */
[----:B------:R-:W-:-:S05]  /*29a0*/  @!P6 IMAD.MOV.U32 R65, RZ, RZ, R47 ;  /* 0x000000ffff41e224 */ /* 0x000fca00078e002f */
[----:B------:R0:W5:Y:S01]  /*29b0*/  @!P6 LDG.E.U8 R97, desc[UR26][R64.64] ;  /* 0x0000001a4061e981 */ /* 0x000162000c1e1100 */
[-C--:B------:R-:W-:Y:S02]  /*29c0*/  ISETP.GE.AND P6, PT, R41, R82.reuse, PT ;  /* 0x000000522900720c */ /* 0x080fe40003fc6270 */
[-C--:B------:R-:W-:Y:S02]  /*29d0*/  ISETP.GE.AND P3, PT, R31, R82.reuse, PT ;  /* 0x000000521f00720c */ /* 0x080fe40003f66270 */
[----:B------:R-:W-:Y:S02]  /*29e0*/  ISETP.GE.AND P5, PT, R32, R82, PT ;  /* 0x000000522000720c */ /* 0x000fe40003fa6270 */
[----:B------:R-:W-:Y:S01]  /*29f0*/  PRMT R99, RZ, 0x7610, R99 ;  /* 0x00007610ff637816 */ /* 0x000fe20000000063 */
[----:B0-----:R-:W-:Y:S02]  /*2a00*/  @!P4 IMAD.MOV.U32 R64, RZ, RZ, R52 ;  /* 0x000000ffff40c224 */ /* 0x001fe400078e0034 */
[----:B------:R-:W-:Y:S01]  /*2a10*/  @!P4 IMAD.MOV.U32 R65, RZ, RZ, R55 ;  /* 0x000000ffff41c224 */ /* 0x000fe200078e0037 */
[----:B------:R-:W-:-:S02]  /*2a20*/  PRMT R100, RZ, 0x7610, R100 ;  /* 0x00007610ff647816 */ /* 0x000fc40000000064 */
[----:B------:R-:W-:Y:S02]  /*2a30*/  PRMT R102, RZ, 0x7610, R102 ;  /* 0x00007610ff667816 */ /* 0x000fe40000000066 */
[----:B------:R0:W5:Y:S01]  /*2a40*/  @!P4 LDG.E.U8 R99, desc[UR26][R64.64] ;  /* 0x0000001a4063c981 */ /* 0x000162000c1e1100 */
[----:B------:R-:W-:-:S03]  /*2a50*/  PRMT R101, RZ, 0x7610, R101 ;  /* 0x00007610ff657816 */ /* 0x000fc60000000065 */
[----:B------:R-:W5:Y:S04]  /*2a60*/  @!P3 LDG.E.U8 R100, desc[UR26][R36.64] ;  /* 0x0000001a2464b981 */ /* 0x000f68000c1e1100 */
[----:B------:R-:W5:Y:S01]  /*2a70*/  @!P5 LDG.E.U8 R102, desc[UR26][R38.64] ;  /* 0x0000001a2666d981 */ /* 0x000f62000c1e1100 */
[----:B0-----:R-:W-:Y:S02]  /*2a80*/  @!P6 IMAD.MOV.U32 R64, RZ, RZ, R54 ;  /* 0x000000ffff40e224 */ /* 0x001fe400078e0036 */
[----:B------:R-:W-:-:S05]  /*2a90*/  @!P6 IMAD.MOV.U32 R65, RZ, RZ, R57 ;  /* 0x000000ffff41e224 */ /* 0x000fca00078e0039 */
[----:B------:R0:W5:Y:S01]  /*2aa0*/  @!P6 LDG.E.U8 R101, desc[UR26][R64.64] ;  /* 0x0000001a4065e981 */ /* 0x000162000c1e1100 */
[----:B------:R-:W-:Y:S01]  /*2ab0*/  BAR.SYNC.DEFER_BLOCKING 0x0 ;  /* 0x0000000000007b1d */ /* 0x000fe20000010000 */
[----:B------:R-:W-:Y:S02]  /*2ac0*/  ISETP.GE.AND P3, PT, R4, R82, PT ;  /* 0x000000520400720c */ /* 0x000fe40003f66270 */
[----:B------:R-:W-:Y:S02]  /*2ad0*/  PRMT R108, RZ, 0x7610, R108 ;  /* 0x00007610ff6c7816 */ /* 0x000fe4000000006c */
[----:B------:R-:W-:-:S09]  /*2ae0*/  PRMT R110, RZ, 0x7610, R110 ;  /* 0x00007610ff6e7816 */ /* 0x000fd2000000006e */
[----:B0-----:R-:W-:Y:S02]  /*2af0*/  @!P3 IMAD.MOV.U32 R64, RZ, RZ, R68 ;  /* 0x000000ffff40b224 */ /* 0x001fe400078e0044 */
[----:B------:R-:W-:Y:S01]  /*2b00*/  @!P3 IMAD.MOV.U32 R65, RZ, RZ, R69 ;  /* 0x000000ffff41b224 */ /* 0x000fe200078e0045 */
[----:B------:R-:W-:-:S04]  /*2b10*/  PRMT R105, RZ, 0x7610, R105 ;  /* 0x00007610ff697816 */ /* 0x000fc80000000069 */
[----:B------:R0:W5:Y:S02]  /*2b20*/  @!P3 LDG.E.U8 R108, desc[UR26][R64.64] ;  /* 0x0000001a406cb981 */ /* 0x000164000c1e1100 */
[----:B0-----:R-:W-:Y:S02]  /*2b30*/  @!P3 IMAD.MOV.U32 R64, RZ, RZ, R72 ;  /* 0x000000ffff40b224 */ /* 0x001fe400078e0048 */
[----:B------:R-:W-:-:S05]  /*2b40*/  @!P3 IMAD.MOV.U32 R65, RZ, RZ, R73 ;  /* 0x000000ffff41b224 */ /* 0x000fca00078e0049 */
[----:B------:R0:W5:Y:S01]  /*2b50*/  @!P3 LDG.E.U8 R110, desc[UR26][R64.64] ;  /* 0x0000001a406eb981 */ /* 0x000162000c1e1100 */
[----:B------:R-:W-:Y:S01]  /*2b60*/  PRMT R107, RZ, 0x7610, R107 ;  /* 0x00007610ff6b7816 */ /* 0x000fe2000000006b */
[----:B0-----:R-:W-:Y:S02]  /*2b70*/  @!P3 IMAD.MOV.U32 R64, RZ, RZ, R66 ;  /* 0x000000ffff40b224 */ /* 0x001fe400078e0042 */
[----:B------:R-:W-:-:S05]  /*2b80*/  @!P3 IMAD.MOV.U32 R65, RZ, RZ, R67 ;  /* 0x000000ffff41b224 */ /* 0x000fca00078e0043 */
[----:B------:R0:W5:Y:S01]  /*2b90*/  @!P3 LDG.E.U8 R105, desc[UR26][R64.64] ;  /* 0x0000001a4069b981 */ /* 0x000162000c1e1100 */
[----:B------:R-:W-:Y:S02]  /*2ba0*/  PRMT R104, RZ, 0x7610, R104 ;  /* 0x00007610ff687816 */ /* 0x000fe40000000068 */
[----:B------:R-:W-:Y:S02]  /*2bb0*/  PRMT R106, RZ, 0x7610, R106 ;  /* 0x00007610ff6a7816 */ /* 0x000fe4000000006a */
[----:B------:R-:W-:Y:S02]  /*2bc0*/  PRMT R103, RZ, 0x7610, R103 ;  /* 0x00007610ff677816 */ /* 0x000fe40000000067 */
[----:B------:R-:W-:Y:S01]  /*2bd0*/  PRMT R109, RZ, 0x7610, R109 ;  /* 0x00007610ff6d7816 */ /* 0x000fe2000000006d */
[----:B------:R-:W5:Y:S01]  /*2be0*/  @!P3 LDG.E.U8 R104, desc[UR26][R58.64] ;  /* 0x0000001a3a68b981 */ /* 0x000f62000c1e1100 */
[----:B0-----:R-:W-:Y:S02]  /*2bf0*/  @!P3 IMAD.MOV.U32 R64, RZ, RZ, R70 ;  /* 0x000000ffff40b224 */ /* 0x001fe400078e0046 */
[----:B------:R-:W-:Y:S01]  /*2c00*/  @!P3 IMAD.MOV.U32 R65, RZ, RZ, R71 ;  /* 0x000000ffff41b224 */ /* 0x000fe200078e0047 */
[----:B------:R-:W5:Y:S04]  /*2c10*/  @!P3 LDG.E.U8 R106, desc[UR26][R62.64] ;  /* 0x0000001a3e6ab981 */ /* 0x000f68000c1e1100 */
[----:B------:R0:W5:Y:S04]  /*2c20*/  @!P3 LDG.E.U8 R107, desc[UR26][R64.64] ;  /* 0x0000001a406bb981 */ /* 0x000168000c1e1100 */
[----:B------:R-:W5:Y:S01]  /*2c30*/  @!P3 LDG.E.U8 R103, desc[UR26][R60.64] ;  /* 0x0000001a3c67b981 */ /* 0x000f62000c1e1100 */
[----:B0-----:R-:W-:-:S02]  /*2c40*/  @!P3 IMAD.MOV.U32 R64, RZ, RZ, R74 ;  /* 0x000000ffff40b224 */ /* 0x001fc400078e004a */
[----:B------:R-:W-:-:S05]  /*2c50*/  @!P3 IMAD.MOV.U32 R65, RZ, RZ, R75 ;  /* 0x000000ffff41b224 */ /* 0x000fca00078e004b */
[----:B------:R-:W5:Y:S01]  /*2c60*/  @!P3 LDG.E.U8 R109, desc[UR26][R64.64] ;  /* 0x0000001a406db981 */ /* 0x000f62000c1e1100 */
[----:B------:R-:W-:Y:S01]  /*2c70*/  ULEA UR15, UR28, UR13, 0x3 ;  /* 0x0000000d1c0f7291 */ /* 0x000fe2000f8e18ff */
[----:B------:R-:W-:-:S03]  /*2c80*/  UMOV UR4, UR5 ;  /* 0x0000000500047c82 */ /* 0x000fc60008000000 */
[----:B------:R-:W-:Y:S01]  /*2c90*/  UIADD3 UR15, UPT, UPT, UR15, 0x3000, URZ ;  /* 0x000030000f0f7890 */ /* 0x000fe2000fffe0ff */
[----:B--2---:R0:W-:Y:S04]  /*2ca0*/  STS.U8 [R79+UR13+0x1000], R88 ;  /* 0x001000584f007988 */ /* 0x0041e8000800000d */
[----:B----4-:R0:W-:Y:S04]  /*2cb0*/  STS.U8 [R79+UR13+0x1200], R90 ;  /* 0x0012005a4f007988 */ /* 0x0101e8000800000d */
[----:B---3--:R0:W-:Y:S04]  /*2cc0*/  STS.U8 [R79+UR13+0x1600], R94 ;  /* 0x0016005e4f007988 */ /* 0x0081e8000800000d */
        /* <DEDUP_REMOVED lines=21> */
[----:B------:R1:W-:Y:S06]  /*2e20*/  MEMBAR.ALL.CTA ;  /* 0x0000000000007992 */ /* 0x0003ec0000008000 */
[----:B-1----:R-:W1:Y:S02]  /*2e30*/  FENCE.VIEW.ASYNC.S ;  /* 0x00000000000073c6 */ /* 0x002e640000000000 */
[----:B-1----:R-:W-:Y:S06]  /*2e40*/  BAR.SYNC.DEFER_BLOCKING 0x0 ;  /* 0x0000000000007b1d */ /* 0x002fec0000010000 */
[----:B------:R-:W-:Y:S05]  /*2e50*/  @P0 BRA `(.L_x_9) ;  /* 0x00000000003c0947 */ /* 0x000fea0003800000 */
[----:B------:R-:W-:Y:S01]  /*2e60*/  UMOV UR20, UR6 ;  /* 0x0000000600147c82 */ /* 0x000fe20008000000 */
[----:B------:R-:W-:Y:S01]  /*2e70*/  UMOV UR21, 0x80004020 ;  /* 0x8000402000157882 */ /* 0x000fe20000000000 */
[----:B------:R-:W-:Y:S01]  /*2e80*/  UMOV UR22, UR8 ;  /* 0x0000000800167c82 */ /* 0x000fe20008000000 */
[----:B------:R-:W-:Y:S01]  /*2e90*/  UMOV UR23, 0x80004020 ;  /* 0x8000402000177882 */ /* 0x000fe20000000000 */
[----:B------:R-:W-:Y:S01]  /*2ea0*/  UMOV UR24, 0x0 ;  /* 0x0000000000187882 */ /* 0x000fe20000000000 */
[----:B------:R-:W-:Y:S01]  /*2eb0*/  UMOV UR25, 0x4088010 ;  /* 0x0408801000197882 */ /* 0x000fe20000000000 */
[----:B------:R-:W-:Y:S01]  /*2ec0*/  UMOV UR10, UR15 ;  /* 0x0000000f000a7c82 */ /* 0x000fe20008000000 */
[----:B------:R-:W-:Y:S01]  /*2ed0*/  UMOV UR11, URZ ;  /* 0x000000ff000b7c82 */ /* 0x000fe20008000000 */
[----:B------:R-:W-:Y:S01]  /*2ee0*/  UMOV UR30, 0x0 ;  /* 0x00000000001e7882 */ /* 0x000fe20000000000 */
[----:B------:R-:W-:Y:S01]  /*2ef0*/  UMOV UR31, 0x4088010 ;  /* 0x04088010001f7882 */ /* 0x000fe20000000000 */
[----:B------:R1:W-:Y:S01]  /*2f00*/  UTCQMMA gdesc[UR20], gdesc[UR22], tmem[UR12], tmem[UR24], idesc[UR25], UPT ;  /* 0x00ff1816140075ea */ /* 0x0003e2000b80030c */
[----:B------:R-:W-:Y:S01]  /*2f10*/  UMOV UR5, UR10 ;  /* 0x0000000a00057c82 */ /* 0x000fe20008000000 */
[----:B------:R1:W-:Y:S01]  /*2f20*/  UTCQMMA gdesc[UR16], gdesc[UR18], tmem[UR12], tmem[UR30], idesc[UR31], UPT ;  /* 0x00ff1e12100075ea */ /* 0x0003e2000b80030c */
[----:B------:R1:W-:Y:S01]  /*2f30*/  UTCBAR [UR5], URZ ;  /* 0x000000ff050073e9 */ /* 0x0003e200080000ff */
[----:B------:R-:W-:-:S02]  /*2f40*/  NOP ;  /* 0x0000000000007918 */ /* 0x000fc40000000000 */
.L_x_9:
[----:B------:R-:W-:Y:S01]  /*2f50*/  VIADD R85, R85, 0xffffffff ;  /* 0xffffffff55557836 */ /* 0x000fe20000000000 */
[----:B------:R-:W-:Y:S01]  /*2f60*/  UIADD3 UR28, UPT, UPT, UR28, 0x1, URZ ;  /* 0x000000011c1c7890 */ /* 0x000fe2000fffe0ff */
[----:B------:R-:W-:Y:S02]  /*2f70*/  IMAD.U32 R64, RZ, RZ, UR4 ;  /* 0x00000004ff407e24 */ /* 0x000fe4000f8e00ff */
[----:B------:R-:W-:Y:S01]  /*2f80*/  VIADD R82, R82, 0xffffffc0 ;  /* 0xffffffc052527836 */ /* 0x000fe20000000000 */
[----:B------:R-:W-:Y:S01]  /*2f90*/  ISETP.NE.U32.AND P3, PT, R85, RZ, PT ;  /* 0x000000ff5500720c */ /* 0x000fe20003f65070 */
[----:B------:R-:W-:-:S04]  /*2fa0*/  UISETP.GT.AND UP0, UPT, UR28, 0x1, UPT ;  /* 0x000000011c00788c */ /* 0x000fc8000bf04270 */
[----:B-1----:R-:W-:Y:S02]  /*2fb0*/  USEL UR5, URZ, 0x1, !UP0 ;  /* 0x00000001ff057887 */ /* 0x002fe4000c000000 */
[----:B------:R-:W-:Y:S02]  /*2fc0*/  USEL UR28, UR28, URZ, !UP0 ;  /* 0x000000ff1c1c7287 */ /* 0x000fe4000c000000 */
[----:B------:R-:W-:-:S04]  /*2fd0*/  ULOP3.LUT UR5, UR4, UR5, URZ, 0x3c, !UPT ;  /* 0x0000000504057292 */ /* 0x000fc8000f8e3cff */
[----:B------:R-:W-:Y:S08]  /*2fe0*/  @P3 BRA `(.L_x_10) ;  /* 0xfffffff000e43947 */ /* 0x000ff0000383ffff */
.L_x_7:
[----:B------:R-:W-:-:S13]  /*2ff0*/  ISETP.GE.AND P0, PT, R6, 0x40, PT ;  /* 0x000000400600780c */ /* 0x000fda0003f06270 */
[----:B------:R-:W-:Y:S05]  /*3000*/  @!P0 BRA `(.L_x_11) ;  /* 0x0000000000108947 */ /* 0x000fea0003800000 */
[----:B------:R-:W-:-:S06]  /*3010*/  USHF.L.U32 UR4, UR4, 0x1f, URZ ;  /* 0x0000001f04047899 */ /* 0x000fcc00080006ff */
[----:B------:R-:W-:-:S04]  /*3020*/  IMAD.U32 R4, RZ, RZ, UR4 ;  /* 0x00000004ff047e24 */ /* 0x000fc8000f8e00ff */
[----:B------:R-:W1:Y:S02]  /*3030*/  SYNCS.PHASECHK.TRANS64.TRYWAIT P0, [UR15], R4 ;  /* 0x00000004ff0075a7 */ /* 0x000e64000800110f */
[----:B-1----:R-:W-:Y:S05]  /*3040*/  @!P0 BRA `(.L_x_12) ;  /* 0x0000000800688947 */ /* 0x002fea0003800000 */
.L_x_11:
[----:B------:R-:W-:Y:S01]  /*3050*/  BAR.SYNC.DEFER_BLOCKING 0x0 ;  /* 0x0000000000007b1d */ /* 0x000fe20000010000 */
[----:B------:R-:W-:Y:S02]  /*3060*/  SHF.R.S32.HI R19, RZ, 0x4, R18 ;  /* 0x00000004ff137819 */ /* 0x000fe40000011412 */
[C---:B------:R-:W-:Y:S02]  /*3070*/  LOP3.LUT R20, R18.reuse, 0x40, RZ, 0xc0, !PT ;  /* 0x0000004012147812 */ /* 0x040fe400078ec0ff */
[----:B------:R-:W-:Y:S01]  /*3080*/  SGXT R19, R19, 0x1 ;  /* 0x000000011313781a */ /* 0x000fe20000000200 */
[----:B------:R-:W1:Y:S03]  /*3090*/  LDCU UR4, c[0x0][0x3b4] ;  /* 0x00007680ff0477ac */ /* 0x000e660008000800 */
[----:B------:R-:W-:Y:S01]  /*30a0*/  LOP3.LUT R21, R19, 0x440, RZ, 0xc0, !PT ;  /* 0x0000044013157812 */ /* 0x000fe200078ec0ff */
[----:B------:R-:W2:Y:S01]  /*30b0*/  LDCU.128 UR8, c[0x0][0x390] ;  /* 0x00007200ff0877ac */ /* 0x000ea20008000c00 */
[----:B------:R-:W-:-:S02]  /*30c0*/  LOP3.LUT R19, R18, 0x80, RZ, 0xc0, !PT ;  /* 0x0000008012137812 */ /* 0x000fc400078ec0ff */
[----:B------:R-:W-:Y:S01]  /*30d0*/  LEA.HI R22, R20, R21, RZ, 0x1b ;  /* 0x0000001514167211 */ /* 0x000fe200078fd8ff */
[----:B------:R-:W3:Y:S01]  /*30e0*/  LDCU UR5, c[0x0][0x3b8] ;  /* 0x00007700ff0577ac */ /* 0x000ee20008000800 */
[----:B------:R-:W-:Y:S01]  /*30f0*/  SHF.R.S32.HI R21, RZ, 0x5, R18 ;  /* 0x00000005ff157819 */ /* 0x000fe20000011412 */
[----:B------:R-:W-:Y:S01]  /*3100*/  IMAD.SHL.U32 R18, R18, 0x4, RZ ;  /* 0x0000000412127824 */ /* 0x000fe200078e00ff */
[----:B------:R-:W-:Y:S01]  /*3110*/  LEA R20, R20, UR13, 0x1 ;  /* 0x0000000d14147c11 */ /* 0x000fe2000f8e08ff */
[----:B------:R-:W-:Y:S01]  /*3120*/  IMAD R19, R19, 0x2, R22 ;  /* 0x0000000213137824 */ /* 0x000fe200078e0216 */
[----:B------:R-:W4:Y:S02]  /*3130*/  @!P2 SYNCS.CCTL.IV [UR13+0x3000] ;  /* 0x00300000ff00a9b1 */ /* 0x000f24000800000d */
[----:B----4-:R-:W-:Y:S01]  /*3140*/  BAR.SYNC.DEFER_BLOCKING 0x0 ;  /* 0x0000000000007b1d */ /* 0x010fe20000010000 */
[----:B--2---:R-:W-:-:S04]  /*3150*/  ISETP.GE.AND P0, PT, R0, UR10, PT ;  /* 0x0000000a00007c0c */ /* 0x004fc8000bf06270 */
[----:B------:R-:W-:Y:S01]  /*3160*/  ISETP.LT.AND P4, PT, R16, UR11, !P0 ;  /* 0x0000000b10007c0c */ /* 0x000fe2000c781270 */
[----:B------:R-:W-:Y:S01]  /*3170*/  LDTM.16dp32bit_t0_t15.x8 R4, tmem[UR14] ;  /* 0x0000000e000479ee */ /* 0x000fe20008980000 */
[----:B------:R-:W2:Y:S01]  /*3180*/  LDTM.16dp32bit_t16_t31.x8 R4, tmem[UR14+0x8] ;  /* 0x0000080e000479ee */ /* 0x000ea200089a0000 */
[----:B------:R-:W4:Y:S01]  /*3190*/  @!P2 SYNCS.CCTL.IV [UR13+0x3008] ;  /* 0x00300800ff00a9b1 */ /* 0x000f22000800000d */
[----:B------:R-:W-:Y:S01]  /*31a0*/  NOP ;  /* 0x0000000000007918 */ /* 0x000fe20000000000 */
[C---:B------:R-:W-:Y:S01]  /*31b0*/  ISETP.LT.AND P2, PT, R17.reuse, UR11, !P0 ;  /* 0x0000000b11007c0c */ /* 0x040fe2000c741270 */
[----:B---3--:R-:W-:Y:S01]  /*31c0*/  IMAD R17, R17, UR5, RZ ;  /* 0x0000000511117c24 */ /* 0x008fe2000f8e02ff */
[----:B--2---:R-:W-:Y:S02]  /*31d0*/  F2FP.SATFINITE.E4M3.F32.PACK_AB_MERGE_C R4, R5, R4, RZ ;  /* 0x000000040504723e */ /* 0x004fe400048070ff */
[----:B------:R-:W-:Y:S02]  /*31e0*/  SGXT R5, R21, 0x1 ;  /* 0x000000011505781a */ /* 0x000fe40000000200 */
[----:B------:R-:W-:-:S02]  /*31f0*/  F2FP.SATFINITE.E4M3.F32.PACK_AB_MERGE_C R8, R9, R8, RZ ;  /* 0x000000080908723e */ /* 0x000fc400048070ff */
[----:B------:R-:W-:Y:S02]  /*3200*/  F2FP.SATFINITE.E4M3.F32.PACK_AB_MERGE_C R6, R7, R6, RZ ;  /* 0x000000060706723e */ /* 0x000fe400048070ff */
[----:B------:R-:W-:Y:S02]  /*3210*/  F2FP.SATFINITE.E4M3.F32.PACK_AB_MERGE_C R10, R11, R10, RZ ;  /* 0x0000000a0b0a723e */ /* 0x000fe400048070ff */
[----:B------:R-:W-:Y:S02]  /*3220*/  LOP3.LUT R9, R5, 0x440, RZ, 0xc0, !PT ;  /* 0x0000044005097812 */ /* 0x000fe400078ec0ff */
[----:B------:R-:W-:Y:S02]  /*3230*/  LOP3.LUT R5, R4, 0xffff, RZ, 0xc0, !PT ;  /* 0x0000ffff04057812 */ /* 0x000fe400078ec0ff */
[----:B------:R-:W-:Y:S02]  /*3240*/  LOP3.LUT R22, R8, 0xffff, RZ, 0xc0, !PT ;  /* 0x0000ffff08167812 */ /* 0x000fe400078ec0ff */
[----:B------:R-:W-:-:S02]  /*3250*/  LOP3.LUT R7, R6, 0xffff, RZ, 0xc0, !PT ;  /* 0x0000ffff06077812 */ /* 0x000fc400078ec0ff */
[----:B------:R-:W-:Y:S02]  /*3260*/  LOP3.LUT R24, R10, 0xffff, RZ, 0xc0, !PT ;  /* 0x0000ffff0a187812 */ /* 0x000fe400078ec0ff */
[----:B------:R-:W-:Y:S02]  /*3270*/  SHF.R.U32.HI R4, RZ, 0x8, R5 ;  /* 0x00000008ff047819 */ /* 0x000fe40000011605 */
[----:B------:R-:W-:Y:S02]  /*3280*/  PRMT R8, R5, 0x3340, R22 ;  /* 0x0000334005087816 */ /* 0x000fe40000000016 */
[----:B------:R-:W-:Y:S02]  /*3290*/  SHF.R.U32.HI R5, RZ, 0x8, R7 ;  /* 0x00000008ff057819 */ /* 0x000fe40000011607 */
[----:B------:R-:W-:Y:S02]  /*32a0*/  PRMT R10, R7, 0x3340, R24 ;  /* 0x00003340070a7816 */ /* 0x000fe40000000018 */
[----:B------:R-:W-:-:S02]  /*32b0*/  SHF.R.U32.HI R6, RZ, 0x8, R22 ;  /* 0x00000008ff067819 */ /* 0x000fc40000011616 */
[----:B------:R-:W-:Y:S02]  /*32c0*/  SHF.R.U32.HI R7, RZ, 0x8, R24 ;  /* 0x00000008ff077819 */ /* 0x000fe40000011618 */
[----:B------:R-:W-:Y:S02]  /*32d0*/  LOP3.LUT R11, R4, 0xffff, RZ, 0xc0, !PT ;  /* 0x0000ffff040b7812 */ /* 0x000fe400078ec0ff */
[----:B------:R-:W-:Y:S02]  /*32e0*/  LOP3.LUT R6, R6, 0xffff, RZ, 0xc0, !PT ;  /* 0x0000ffff06067812 */ /* 0x000fe400078ec0ff */
[----:B------:R-:W-:Y:S02]  /*32f0*/  LOP3.LUT R4, R5, 0xffff, RZ, 0xc0, !PT ;  /* 0x0000ffff05047812 */ /* 0x000fe400078ec0ff */
[----:B------:R-:W-:Y:S02]  /*3300*/  LOP3.LUT R7, R7, 0xffff, RZ, 0xc0, !PT ;  /* 0x0000ffff07077812 */ /* 0x000fe400078ec0ff */
[----:B------:R-:W-:-:S02]  /*3310*/  LOP3.LUT R9, R9, 0x27c, R18, 0x78, !PT ;  /* 0x0000027c09097812 */ /* 0x000fc400078e7812 */
[----:B------:R-:W-:Y:S02]  /*3320*/  PRMT R11, R11, 0x3340, R6 ;  /* 0x000033400b0b7816 */ /* 0x000fe40000000006 */
[----:B------:R-:W-:Y:S01]  /*3330*/  PRMT R7, R4, 0x3340, R7 ;  /* 0x0000334004077816 */ /* 0x000fe20000000007 */
[----:B------:R-:W-:Y:S01]  /*3340*/  IMAD.IADD R9, R9, 0x1, R20 ;  /* 0x0000000109097824 */ /* 0x000fe200078e0214 */
[----:B------:R-:W-:Y:S01]  /*3350*/  PRMT R8, R8, 0x5410, R11 ;  /* 0x0000541008087816 */ /* 0x000fe2000000000b */
[----:B-1----:R-:W-:Y:S01]  /*3360*/  IMAD R4, R0, UR4, RZ ;  /* 0x0000000400047c24 */ /* 0x002fe2000f8e02ff */
[----:B------:R-:W-:Y:S01]  /*3370*/  PRMT R10, R10, 0x5410, R7 ;  /* 0x000054100a0a7816 */ /* 0x000fe20000000007 */
[----:B------:R-:W-:Y:S01]  /*3380*/  IMAD R0, R16, UR5, RZ ;  /* 0x0000000510007c24 */ /* 0x000fe2000f8e02ff */
[----:B------:R-:W-:Y:S01]  /*3390*/  LOP3.LUT R18, R18, 0xbc, RZ, 0xc0, !PT ;  /* 0x000000bc12127812 */ /* 0x000fe200078ec0ff */
[----:B----4-:R-:W-:Y:S01]  /*33a0*/  STS [R9], R8 ;  /* 0x0000000809007388 */ /* 0x010fe20000000800 */
[----:B------:R-:W-:Y:S01]  /*33b0*/  IADD3 R23, P3, PT, R4, UR8, RZ ;  /* 0x0000000804177c10 */ /* 0x000fe2000ff7e0ff */
[----:B------:R-:W-:-:S02]  /*33c0*/  IMAD R16, R2, UR5, RZ ;  /* 0x0000000502107c24 */ /* 0x000fc4000f8e02ff */
[----:B------:R1:W-:Y:S01]  /*33d0*/  STS [R9+0x100], R10 ;  /* 0x0001000a09007388 */ /* 0x0003e20000000800 */
[----:B------:R-:W-:Y:S01]  /*33e0*/  IMAD.IADD R18, R18, 0x1, R19 ;  /* 0x0000000112127824 */ /* 0x000fe200078e0213 */
[----:B------:R-:W-:Y:S01]  /*33f0*/  LEA.HI.X.SX32 R24, R4, UR9, 0x1, P3 ;  /* 0x0000000904187c11 */ /* 0x000fe200098f0eff */
[----:B------:R-:W-:Y:S01]  /*3400*/  BAR.SYNC.DEFER_BLOCKING 0x0 ;  /* 0x0000000000007b1d */ /* 0x000fe20000010000 */
[-C--:B------:R-:W-:Y:S02]  /*3410*/  IADD3 R4, P6, PT, R17, R23.reuse, RZ ;  /* 0x0000001711047210 */ /* 0x080fe40007fde0ff */
[----:B------:R-:W-:Y:S02]  /*3420*/  LOP3.LUT R11, R18, 0x40, RZ, 0x3c, !PT ;  /* 0x00000040120b7812 */ /* 0x000fe400078e3cff */
[----:B------:R-:W-:Y:S01]  /*3430*/  IADD3 R6, P5, PT, R0, R23, RZ ;  /* 0x0000001700067210 */ /* 0x000fe20007fbe0ff */
[C---:B-1----:R-:W-:Y:S01]  /*3440*/  IMAD R9, R15.reuse, UR5, RZ ;  /* 0x000000050f097c24 */ /* 0x042fe2000f8e02ff */
[----:B------:R-:W-:Y:S01]  /*3450*/  ISETP.LT.AND P3, PT, R15, UR11, !P0 ;  /* 0x0000000b0f007c0c */ /* 0x000fe2000c761270 */
[----:B------:R-:W-:Y:S01]  /*3460*/  IMAD R15, R3, UR5, RZ ;  /* 0x00000005030f7c24 */ /* 0x000fe2000f8e02ff */
[----:B------:R-:W-:-:S02]  /*3470*/  LEA.HI.X.SX32 R5, R17, R24, 0x1, P6 ;  /* 0x0000001811057211 */ /* 0x000fc400030f0eff */
[-C--:B------:R-:W-:Y:S01]  /*3480*/  LEA.HI.X.SX32 R7, R0, R24.reuse, 0x1, P5 ;  /* 0x0000001800077211 */ /* 0x080fe200028f0eff */
[----:B------:R-:W-:Y:S01]  /*3490*/  IMAD R0, R12, UR5, RZ ;  /* 0x000000050c007c24 */ /* 0x000fe2000f8e02ff */
[C---:B------:R-:W-:Y:S02]  /*34a0*/  IADD3 R8, P6, PT, R9.reuse, R23, RZ ;  /* 0x0000001709087210 */ /* 0x040fe40007fde0ff */
[C---:B------:R-:W-:Y:S01]  /*34b0*/  ISETP.LT.AND P5, PT, R14.reuse, UR11, !P0 ;  /* 0x0000000b0e007c0c */ /* 0x040fe2000c7a1270 */
[----:B------:R-:W-:Y:S01]  /*34c0*/  IMAD R14, R14, UR5, RZ ;  /* 0x000000050e0e7c24 */ /* 0x000fe2000f8e02ff */
[----:B------:R-:W-:Y:S01]  /*34d0*/  LEA.HI.X.SX32 R9, R9, R24, 0x1, P6 ;  /* 0x0000001809097211 */ /* 0x000fe200030f0eff */
[----:B------:R-:W1:Y:S04]  /*34e0*/  LDS.U16 R19, [R18+UR13] ;  /* 0x0000000d12137984 */ /* 0x000e680008000400 */
[----:B------:R-:W2:Y:S04]  /*34f0*/  LDS.U16 R20, [R11+UR13] ;  /* 0x0000000d0b147984 */ /* 0x000ea80008000400 */
[----:B------:R-:W3:Y:S04]  /*3500*/  LDS.U16 R18, [R18+UR13+0x200] ;  /* 0x0002000d12127984 */ /* 0x000ee80008000400 */
[----:B------:R4:W5:Y:S01]  /*3510*/  LDS.U16 R22, [R11+UR13+0x200] ;  /* 0x0002000d0b167984 */ /* 0x0009620008000400 */
[----:B-1----:R-:W-:-:S02]  /*3520*/  PRMT R17, R19, 0x7770, RZ ;  /* 0x0000777013117816 */ /* 0x002fc400000000ff */
[----:B------:R-:W-:Y:S02]  /*3530*/  PRMT R19, R19, 0x7771, RZ ;  /* 0x0000777113137816 */ /* 0x000fe400000000ff */
[----:B--2---:R-:W-:Y:S01]  /*3540*/  PRMT R21, R20, 0x7770, RZ ;  /* 0x0000777014157816 */ /* 0x004fe200000000ff */
[----:B------:R1:W-:Y:S01]  /*3550*/  @P2 STG.E.U8 desc[UR26][R4.64], R17 ;  /* 0x0000001104002986 */ /* 0x0003e2000c10111a */
[----:B------:R-:W-:-:S03]  /*3560*/  IADD3 R10, P2, PT, R14, R23, RZ ;  /* 0x000000170e0a7210 */ /* 0x000fc60007f5e0ff */
[----:B------:R-:W-:Y:S01]  /*3570*/  @P4 STG.E.U8 desc[UR26][R6.64], R19 ;  /* 0x0000001306004986 */ /* 0x000fe2000c10111a */
[C---:B------:R-:W-:Y:S01]  /*3580*/  ISETP.LT.AND P4, PT, R13.reuse, UR11, !P0 ;  /* 0x0000000b0d007c0c */ /* 0x040fe2000c781270 */
[----:B------:R-:W-:Y:S01]  /*3590*/  IMAD R13, R13, UR5, RZ ;  /* 0x000000050d0d7c24 */ /* 0x000fe2000f8e02ff */
[-C--:B----4-:R-:W-:Y:S01]  /*35a0*/  LEA.HI.X.SX32 R11, R14, R24.reuse, 0x1, P2 ;  /* 0x000000180e0b7211 */ /* 0x090fe200010f0eff */
[----:B------:R2:W-:Y:S03]  /*35b0*/  @P3 STG.E.U8 desc[UR26][R8.64], R21 ;  /* 0x0000001508003986 */ /* 0x0005e6000c10111a */
[C---:B-1----:R-:W-:Y:S02]  /*35c0*/  IADD3 R4, P3, PT, R13.reuse, R23, RZ ;  /* 0x000000170d047210 */ /* 0x042fe40007f7e0ff */
[----:B------:R-:W-:Y:S02]  /*35d0*/  PRMT R17, R20, 0x7771, RZ ;  /* 0x0000777114117816 */ /* 0x000fe400000000ff */
[----:B------:R-:W-:-:S02]  /*35e0*/  LEA.HI.X.SX32 R5, R13, R24, 0x1, P3 ;  /* 0x000000180d057211 */ /* 0x000fc400018f0eff */
[----:B------:R-:W-:Y:S01]  /*35f0*/  ISETP.LT.AND P3, PT, R12, UR11, !P0 ;  /* 0x0000000b0c007c0c */ /* 0x000fe2000c761270 */
[----:B------:R1:W-:Y:S01]  /*3600*/  @P5 STG.E.U8 desc[UR26][R10.64], R17 ;  /* 0x000000110a005986 */ /* 0x0003e2000c10111a */
[CC--:B--2---:R-:W-:Y:S02]  /*3610*/  IADD3 R8, P2, PT, R15.reuse, R23.reuse, RZ ;  /* 0x000000170f087210 */ /* 0x0c4fe40007f5e0ff */
[----:B------:R-:W-:Y:S02]  /*3620*/  IADD3 R6, P6, PT, R0, R23, RZ ;  /* 0x0000001700067210 */ /* 0x000fe40007fde0ff */
[----:B------:R-:W-:Y:S02]  /*3630*/  LEA.HI.X.SX32 R9, R15, R24, 0x1, P2 ;  /* 0x000000180f097211 */ /* 0x000fe400010f0eff */
[----:B------:R-:W-:Y:S02]  /*3640*/  ISETP.LT.AND P2, PT, R3, UR11, !P0 ;  /* 0x0000000b03007c0c */ /* 0x000fe4000c741270 */
[----:B------:R-:W-:-:S02]  /*3650*/  ISETP.LT.AND P0, PT, R2, UR11, !P0 ;  /* 0x0000000b02007c0c */ /* 0x000fc4000c701270 */
[-C--:B------:R-:W-:Y:S02]  /*3660*/  LEA.HI.X.SX32 R7, R0, R24.reuse, 0x1, P6 ;  /* 0x0000001800077211 */ /* 0x080fe400030f0eff */
[----:B------:R-:W-:Y:S02]  /*3670*/  IADD3 R12, P6, PT, R16, R23, RZ ;  /* 0x00000017100c7210 */ /* 0x000fe40007fde0ff */
[C---:B---3--:R-:W-:Y:S02]  /*3680*/  PRMT R3, R18.reuse, 0x7770, RZ ;  /* 0x0000777012037816 */ /* 0x048fe400000000ff */
[----:B------:R-:W-:Y:S02]  /*3690*/  PRMT R15, R18, 0x7771, RZ ;  /* 0x00007771120f7816 */ /* 0x000fe400000000ff */
[----:B-----5:R-:W-:Y:S01]  /*36a0*/  PRMT R19, R22, 0x7770, RZ ;  /* 0x0000777016137816 */ /* 0x020fe200000000ff */
[----:B------:R1:W-:Y:S01]  /*36b0*/  @P4 STG.E.U8 desc[UR26][R4.64], R3 ;  /* 0x0000000304004986 */ /* 0x0003e2000c10111a */
[----:B------:R-:W-:-:S02]  /*36c0*/  LEA.HI.X.SX32 R13, R16, R24, 0x1, P6 ;  /* 0x00000018100d7211 */ /* 0x000fc400030f0eff */
[----:B------:R-:W-:Y:S01]  /*36d0*/  PRMT R21, R22, 0x7771, RZ ;  /* 0x0000777116157816 */ /* 0x000fe200000000ff */
[----:B------:R1:W-:Y:S04]  /*36e0*/  @P3 STG.E.U8 desc[UR26][R6.64], R15 ;  /* 0x0000000f06003986 */ /* 0x0003e8000c10111a */
[----:B------:R1:W-:Y:S04]  /*36f0*/  @P2 STG.E.U8 desc[UR26][R8.64], R19 ;  /* 0x0000001308002986 */ /* 0x0003e8000c10111a */
[----:B------:R1:W-:Y:S01]  /*3700*/  @P0 STG.E.U8 desc[UR26][R12.64], R21 ;  /* 0x000000150c000986 */ /* 0x0003e2000c10111a */
[----:B------:R-:W-:Y:S06]  /*3710*/  BAR.SYNC.DEFER_BLOCKING 0x0 ;  /* 0x0000000000007b1d */ /* 0x000fec0000010000 */
[----:B------:R-:W-:Y:S05]  /*3720*/  @P1 BRA `(.L_x_13) ;  /* 0x00000000009c1947 */ /* 0x000fea0003800000 */
[----:B------:R-:W2:Y:S01]  /*3730*/  S2UR UR5, SR_CgaCtaId ;  /* 0x00000000000579c3 */ /* 0x000ea20000008800 */
[----:B------:R-:W-:Y:S01]  /*3740*/  NOP ;  /* 0x0000000000007918 */ /* 0x000fe20000000000 */
[----:B------:R-:W-:Y:S01]  /*3750*/  UMOV UR4, 0x50 ;  /* 0x0000005000047882 */ /* 0x000fe20000000000 */
[----:B------:R-:W-:Y:S02]  /*3760*/  IMAD.U32 R0, RZ, RZ, UR12 ;  /* 0x0000000cff007e24 */ /* 0x000fe4000f8e00ff */
[----:B-1----:R-:W-:-:S03]  /*3770*/  IMAD.MOV.U32 R3, RZ, RZ, 0x1 ;  /* 0x00000001ff037424 */ /* 0x002fc600078e00ff */
[----:B------:R-:W-:-:S04]  /*3780*/  LOP3.LUT R0, R0, 0xffff, RZ, 0xc0, !PT ;  /* 0x0000ffff00007812 */ /* 0x000fc800078ec0ff */
[----:B------:R-:W-:-:S05]  /*3790*/  SHF.R.U32.HI R0, RZ, 0x5, R0 ;  /* 0x00000005ff007819 */ /* 0x000fca0000011600 */
[----:B------:R-:W-:Y:S01]  /*37a0*/  VIADD R2, R0, 0x10 ;  /* 0x0000001000027836 */ /* 0x000fe20000000000 */
[----:B------:R-:W-:Y:S01]  /*37b0*/  SHF.L.U32 R0, R3, R0, RZ ;  /* 0x0000000003007219 */ /* 0x000fe200000006ff */
[----:B--2---:R-:W-:-:S03]  /*37c0*/  ULEA UR6, UR5, UR4, 0x18 ;  /* 0x0000000405067291 */ /* 0x004fc6000f8ec0ff */
[----:B------:R-:W-:-:S04]  /*37d0*/  SHF.L.U32 R3, R3, R2, RZ ;  /* 0x0000000203037219 */ /* 0x000fc800000006ff */
[----:B------:R-:W-:Y:S02]  /*37e0*/  LOP3.LUT R0, R3, R0, RZ, 0xfc, !PT ;  /* 0x0000000003007212 */ /* 0x000fe400078efcff */
[----:B------:R-:W1:Y:S02]  /*37f0*/  LDS R5, [UR6] ;  /* 0x00000006ff057984 */ /* 0x000e640008000800 */
[C---:B------:R-:W-:Y:S02]  /*3800*/  LOP3.LUT R2, R0.reuse, 0xffff, RZ, 0xc0, !PT ;  /* 0x0000ffff00027812 */ /* 0x040fe400078ec0ff */
[----:B-1----:R-:W-:-:S04]  /*3810*/  LOP3.LUT R3, R0, 0xffff, R5, 0x80, !PT ;  /* 0x0000ffff00037812 */ /* 0x002fc800078e8005 */
[----:B------:R-:W-:-:S13]  /*3820*/  ISETP.NE.AND P0, PT, R3, R2, PT ;  /* 0x000000020300720c */ /* 0x000fda0003f05270 */
[----:B------:R-:W-:Y:S05]  /*3830*/  @P0 BRA `(.L_x_14) ;  /* 0x0000000000500947 */ /* 0x000fea0003800000 */
[----:B------:R-:W-:Y:S02]  /*3840*/  SHF.R.U32.HI R5, RZ, 0x10, R5 ;  /* 0x00000010ff057819 */ /* 0x000fe40000011605 */
[----:B------:R-:W-:-:S04]  /*3850*/  SHF.R.U32.HI R2, RZ, 0x10, R0 ;  /* 0x00000010ff027819 */ /* 0x000fc80000011600 */
[----:B------:R-:W-:-:S04]  /*3860*/  LOP3.LUT R5, R5, R2, RZ, 0xc0, !PT ;  /* 0x0000000205057212 */ /* 0x000fc800078ec0ff */
[----:B------:R-:W-:-:S13]  /*3870*/  ISETP.NE.AND P0, PT, R5, R2, PT ;  /* 0x000000020500720c */ /* 0x000fda0003f05270 */
[----:B------:R-:W-:Y:S05]  /*3880*/  @P0 BRA `(.L_x_15) ;  /* 0x0000000000300947 */ /* 0x000fea0003800000 */
[----:B------:R-:W-:Y:S01]  /*3890*/  R2UR UR4, R0 ;  /* 0x00000000000472ca */ /* 0x000fe200000e0000 */
[----:B------:R-:W-:Y:S01]  /*38a0*/  VOTEU.ANY UR5, UPT, PT ;  /* 0x0000000000057886 */ /* 0x000fe200038e0100 */
[----:B------:R-:W1:Y:S01]  /*38b0*/  S2R R0, SR_LANEID ;  /* 0x0000000000007919 */ /* 0x000e620000000000 */
[----:B------:R-:W-:-:S10]  /*38c0*/  UFLO.U32 UR5, UR5 ;  /* 0x00000005000572bd */ /* 0x000fd400080e0000 */
[----:B------:R-:W-:-:S06]  /*38d0*/  ULOP3.LUT UR4, URZ, UR4, URZ, 0x33, !UPT ;  /* 0x00000004ff047292 */ /* 0x000fcc000f8e33ff */
[----:B------:R-:W-:-:S04]  /*38e0*/  IMAD.U32 R2, RZ, RZ, UR4 ;  /* 0x00000004ff027e24 */ /* 0x000fc8000f8e00ff */
[----:B------:R-:W2:Y:S02]  /*38f0*/  REDUX UR7, R2 ;  /* 0x00000000020773c4 */ /* 0x000ea40000000000 */
[----:B------:R3:W-:Y:S01]  /*3900*/  UTCATOMSWS.AND URZ, UR4 ;  /* 0x0000000400ff79e3 */ /* 0x0007e20008000000 */
[----:B-1----:R-:W-:Y:S01]  /*3910*/  ISETP.EQ.U32.AND P0, PT, R0, UR5, PT ;  /* 0x0000000500007c0c */ /* 0x002fe2000bf02070 */
[----:B--2---:R-:W-:-:S12]  /*3920*/  IMAD.U32 R0, RZ, RZ, UR7 ;  /* 0x00000007ff007e24 */ /* 0x004fd8000f8e00ff */
[----:B------:R3:W-:Y:S01]  /*3930*/  @P0 ATOMS.AND RZ, [UR6], R0 ;  /* 0x00000000ffff098c */ /* 0x0007e2000a800006 */
[----:B------:R-:W-:Y:S05]  /*3940*/  BRA `(.L_x_13) ;  /* 0x0000000000147947 */ /* 0x000fea0003800000 */
.L_x_15:
[----:B------:R-:W-:-:S07]  /*3950*/  MOV R2, 0x3970 ;  /* 0x0000397000027802 */ /* 0x000fce0000000f00 */
[----:B0-----:R-:W-:Y:S05]  /*3960*/  CALL.REL.NOINC `($__internal_0_$__cuda_sm10x_tcgen05_guardrail_trap_col_being_dealloced_not_returned_by_alloc) ;  /* 0x00000000002c7944 */ /* 0x001fea0003c00000 */
[----:B------:R-:W-:Y:S05]  /*3970*/  BRA `(.L_x_13) ;  /* 0x0000000000087947 */ /* 0x000fea0003800000 */
.L_x_14:
[----:B------:R-:W-:-:S07]  /*3980*/  MOV R2, 0x39a0 ;  /* 0x000039a000027802 */ /* 0x000fce0000000f00 */
[----:B0-----:R-:W-:Y:S05]  /*3990*/  CALL.REL.NOINC `($__internal_2_$__cuda_sm10x_tcgen05_guardrail_trap_unallocated_columns_being_dealloced) ;  /* 0x0000000000387944 */ /* 0x001fea0003c00000 */
.L_x_13:
[----:B------:R-:W-:Y:S01]  /*39a0*/  NOP ;  /* 0x0000000000007918 */ /* 0x000fe20000000000 */
[----:B---3--:R-:W-:Y:S05]  /*39b0*/  EXIT ;  /* 0x000000000000794d */ /* 0x008fea0003800000 */
.L_x_8:
[----:B------:R-:W0:Y:S02]  /*39c0*/  SYNCS.PHASECHK.TRANS64.TRYWAIT P3, [UR15], R64 ;  /* 0x00000040ff0075a7 */ /* 0x000e24000806110f */
[----:B0-----:R-:W-:Y:S05]  /*39d0*/  @!P3 BRA `(.L_x_8) ;  /* 0xfffffffc00f8b947 */ /* 0x001fea000383ffff */
[----:B------:R-:W-:Y:S05]  /*39e0*/  BRA `(.L_x_16) ;  /* 0xffffffec00407947 */ /* 0x000fea000383ffff */
.L_x_12:
[----:B------:R-:W1:Y:S02]  /*39f0*/  SYNCS.PHASECHK.TRANS64.TRYWAIT P0, [UR15], R4 ;  /* 0x00000004ff0075a7 */ /* 0x000e64000800110f */
[----:B-1----:R-:W-:Y:S05]  /*3a00*/  @!P0 BRA `(.L_x_12) ;  /* 0xfffffffc00f88947 */ /* 0x002fea000383ffff */
[----:B------:R-:W-:Y:S05]  /*3a10*/  BRA `(.L_x_11) ;  /* 0xfffffff4008c7947 */ /* 0x000fea000383ffff */
        .weak           $__internal_0_$__cuda_sm10x_tcgen05_guardrail_trap_col_being_dealloced_not_returned_by_alloc
        .type           $__internal_0_$__cuda_sm10x_tcgen05_guardrail_trap_col_being_dealloced_not_returned_by_alloc,@function
        .size           $__internal_0_$__cuda_sm10x_tcgen05_guardrail_trap_col_being_dealloced_not_returned_by_alloc,($__internal_1_$__cuda_sm10x_tcgen05_guardrail_trap_phase_invalid_during_alloc - $__internal_0_$__cuda_sm10x_tcgen05_guardrail_trap_col_being_dealloced_not_returned_by_alloc)
$__internal_0_$__cuda_sm10x_tcgen05_guardrail_trap_col_being_dealloced_not_returned_by_alloc:
[----:B------:R-:W-:Y:S05]  /*3a20*/  BPT.TRAP 0x1 ;  /* 0x000000040000795c */ /* 0x000fea0000300000 */
[----:B------:R-:W-:-:S04]  /*3a30*/  IMAD.MOV.U32 R3, RZ, RZ, 0x0 ;  /* 0x00000000ff037424 */ /* 0x000fc800078e00ff */
[----:B------:R-:W-:Y:S05]  /*3a40*/  RET.REL.NODEC R2 `(matmul_kernel) ;  /* 0xffffffc4026c7950 */ /* 0x000fea0003c3ffff */
        .weak           $__internal_1_$__cuda_sm10x_tcgen05_guardrail_trap_phase_invalid_during_alloc
        .type           $__internal_1_$__cuda_sm10x_tcgen05_guardrail_trap_phase_invalid_during_alloc,@function
        .size           $__internal_1_$__cuda_sm10x_tcgen05_guardrail_trap_phase_invalid_during_alloc,($__internal_2_$__cuda_sm10x_tcgen05_guardrail_trap_unallocated_columns_being_dealloced - $__internal_1_$__cuda_sm10x_tcgen05_guardrail_trap_phase_invalid_during_alloc)
$__internal_1_$__cuda_sm10x_tcgen05_guardrail_trap_phase_invalid_during_alloc:
[----:B------:R-:W-:Y:S05]  /*3a50*/  BPT.TRAP 0x1 ;  /* 0x000000040000795c */ /* 0x000fea0000300000 */
[----:B------:R-:W-:-:S04]  /*3a60*/  IMAD.MOV.U32 R3, RZ, RZ, 0x0 ;  /* 0x00000000ff037424 */ /* 0x000fc800078e00ff */
[----:B------:R-:W-:Y:S05]  /*3a70*/  RET.REL.NODEC R2 `(matmul_kernel) ;  /* 0xffffffc402607950 */ /* 0x000fea0003c3ffff */
        .weak           $__internal_2_$__cuda_sm10x_tcgen05_guardrail_trap_unallocated_columns_being_dealloced
        .type           $__internal_2_$__cuda_sm10x_tcgen05_guardrail_trap_unallocated_columns_being_dealloced,@function
        .size           $__internal_2_$__cuda_sm10x_tcgen05_guardrail_trap_unallocated_columns_being_dealloced,(.L_x_20 - $__internal_2_$__cuda_sm10x_tcgen05_guardrail_trap_unallocated_columns_being_dealloced)
$__internal_2_$__cuda_sm10x_tcgen05_guardrail_trap_unallocated_columns_being_dealloced:
[----:B------:R-:W-:Y:S05]  /*3a80*/  BPT.TRAP 0x1 ;  /* 0x000000040000795c */ /* 0x000fea0000300000 */
[----:B------:R-:W-:-:S04]  /*3a90*/  IMAD.MOV.U32 R3, RZ, RZ, 0x0 ;  /* 0x00000000ff037424 */ /* 0x000fc800078e00ff */
[----:B------:R-:W-:Y:S05]  /*3aa0*/  RET.REL.NODEC R2 `(matmul_kernel) ;  /* 0xffffffc402547950 */ /* 0x000fea0003c3ffff */
.L_x_17:
[----:B------:R-:W-:-:S00]  /*3ab0*/  BRA `(.L_x_17) ;  /* 0xfffffffc00fc7947 */ /* 0x000fc0000383ffff */
[----:B------:R-:W-:-:S00]  /*3ac0*/  NOP ;  /* 0x0000000000007918 */ /* 0x000fc00000000000 */
        /* <DEDUP_REMOVED lines=11> */
.L_x_20:


//--------------------- .nv.shared.matmul_kernel  --------------------------
	.section	.nv.shared.matmul_kernel,"aw",@nobits
	.sectionflags	@""
	.align	16
	.zero		1024


//--------------------- .nv.shared.reserved.0     --------------------------
	.section	.nv.shared.reserved.0,"aw",@nobits
	.align	8
	.weak		__nv_reservedSMEM_offset_0_alias
	.size		__nv_reservedSMEM_offset_0_alias, 0, 64
	.other		__nv_reservedSMEM_offset_0_alias,@"STO_CUDA_RESERVED_SHARED STV_DEFAULT"
__nv_reservedSMEM_offset_0_alias:
	.zero		0
.nv.shared.reserved.0:
	.zero		64
	.weak		__nv_reservedSMEM_allocation_phase
	.type		__nv_reservedSMEM_allocation_phase,@object
	.size		__nv_reservedSMEM_allocation_phase,(.L_0 - __nv_reservedSMEM_allocation_phase)
__nv_reservedSMEM_allocation_phase:
	.zero		1
.L_0:
	.zero		7
	.weak		__nv_reservedSMEM_devtool_atexit_pc
	.type		__nv_reservedSMEM_devtool_atexit_pc,@object
	.size		__nv_reservedSMEM_devtool_atexit_pc,(__nv_reservedSMEM_allocation_mask - __nv_reservedSMEM_devtool_atexit_pc)
__nv_reservedSMEM_devtool_atexit_pc:
	.zero		8
	.weak		__nv_reservedSMEM_allocation_mask
	.type		__nv_reservedSMEM_allocation_mask,@object
	.size		__nv_reservedSMEM_allocation_mask,(.L_2 - __nv_reservedSMEM_allocation_mask)
__nv_reservedSMEM_allocation_mask:
	.zero		4
.L_2:


//--------------------- .nv.constant0.matmul_kernel --------------------------
	.section	.nv.constant0.matmul_kernel,"a",@progbits
	.sectionflags	@""
	.align	4
.nv.constant0.matmul_kernel:
	.zero		976


//--------------------- SYMBOLS --------------------------

	.type		.nv.reservedSmem.offset0,@object
	.size		.nv.reservedSmem.offset0,0x4
	.type		.nv.reservedSmem.cap,@object
	.size		.nv.reservedSmem.cap,0x4
